//
// Generated by NVIDIA NVVM Compiler
//
// Compiler Build ID: CL-36424714
// Cuda compilation tools, release 13.0, V13.0.88
// Based on NVVM 20.0.0
//

.version 9.0
.target sm_100
.address_size 64

	// .globl	_Z7Matmul1PfS_S_j
// _ZZ7Matmul2PfS_S_jE4Asub has been demoted
// _ZZ7Matmul2PfS_S_jE4Bsub has been demoted
// _ZZ7Matmul3PfS_S_jE4Bsub has been demoted

.visible .entry _Z7Matmul1PfS_S_j(
	.param .u64 .ptr .align 1 _Z7Matmul1PfS_S_j_param_0,
	.param .u64 .ptr .align 1 _Z7Matmul1PfS_S_j_param_1,
	.param .u64 .ptr .align 1 _Z7Matmul1PfS_S_j_param_2,
	.param .u32 _Z7Matmul1PfS_S_j_param_3
)
{
	.reg .pred 	%p<10>;
	.reg .b32 	%r<90>;
	.reg .b32 	%f<68>;
	.reg .b64 	%rd<69>;

	ld.param.u64 	%rd4, [_Z7Matmul1PfS_S_j_param_0];
	ld.param.u64 	%rd5, [_Z7Matmul1PfS_S_j_param_1];
	ld.param.u64 	%rd3, [_Z7Matmul1PfS_S_j_param_2];
	ld.param.u32 	%r44, [_Z7Matmul1PfS_S_j_param_3];
	cvta.to.global.u64 	%rd1, %rd5;
	cvta.to.global.u64 	%rd2, %rd4;
	mov.u32 	%r45, %ctaid.y;
	mov.u32 	%r46, %ntid.y;
	mov.u32 	%r47, %tid.y;
	mad.lo.s32 	%r1, %r45, %r46, %r47;
	mov.u32 	%r48, %ctaid.x;
	mov.u32 	%r49, %ntid.x;
	mul.lo.s32 	%r2, %r48, %r49;
	mov.u32 	%r3, %tid.x;
	add.s32 	%r4, %r2, %r3;
	setp.eq.s32 	%p1, %r44, 0;
	mov.f32 	%f67, 0f00000000;
	@%p1 bra 	$L__BB0_12;
	mul.lo.s32 	%r5, %r44, %r1;
	and.b32  	%r6, %r44, 7;
	setp.lt.u32 	%p2, %r44, 8;
	mov.b32 	%r88, 0;
	mov.f32 	%f67, 0f00000000;
	@%p2 bra 	$L__BB0_4;
	and.b32  	%r88, %r44, -8;
	neg.s32 	%r86, %r88;
	add.s32 	%r51, %r3, %r44;
	add.s32 	%r85, %r51, %r2;
	shl.b32 	%r10, %r44, 3;
	shl.b32 	%r52, %r44, 1;
	add.s32 	%r84, %r4, %r52;
	mad.lo.s32 	%r83, %r44, 3, %r4;
	shl.b32 	%r53, %r44, 2;
	add.s32 	%r82, %r4, %r53;
	mad.lo.s32 	%r81, %r44, 5, %r4;
	mad.lo.s32 	%r80, %r44, 6, %r4;
	mad.lo.s32 	%r79, %r44, 7, %r4;
	add.s32 	%r77, %r5, 3;
	mov.f32 	%f67, 0f00000000;
	mov.u32 	%r78, %r4;
$L__BB0_3:
	.pragma "nounroll";
	add.s32 	%r54, %r77, -3;
	mul.wide.u32 	%rd6, %r54, 4;
	add.s64 	%rd7, %rd2, %rd6;
	ld.global.f32 	%f17, [%rd7];
	mul.wide.u32 	%rd8, %r78, 4;
	add.s64 	%rd9, %rd1, %rd8;
	ld.global.f32 	%f18, [%rd9];
	fma.rn.f32 	%f19, %f17, %f18, %f67;
	add.s32 	%r55, %r77, -2;
	mul.wide.u32 	%rd10, %r55, 4;
	add.s64 	%rd11, %rd2, %rd10;
	ld.global.f32 	%f20, [%rd11];
	mul.wide.u32 	%rd12, %r85, 4;
	add.s64 	%rd13, %rd1, %rd12;
	ld.global.f32 	%f21, [%rd13];
	fma.rn.f32 	%f22, %f20, %f21, %f19;
	add.s32 	%r56, %r77, -1;
	mul.wide.u32 	%rd14, %r56, 4;
	add.s64 	%rd15, %rd2, %rd14;
	ld.global.f32 	%f23, [%rd15];
	mul.wide.u32 	%rd16, %r84, 4;
	add.s64 	%rd17, %rd1, %rd16;
	ld.global.f32 	%f24, [%rd17];
	fma.rn.f32 	%f25, %f23, %f24, %f22;
	add.s32 	%r57, %r77, 4;
	mul.wide.u32 	%rd18, %r77, 4;
	add.s64 	%rd19, %rd2, %rd18;
	ld.global.f32 	%f26, [%rd19];
	mul.wide.u32 	%rd20, %r83, 4;
	add.s64 	%rd21, %rd1, %rd20;
	ld.global.f32 	%f27, [%rd21];
	fma.rn.f32 	%f28, %f26, %f27, %f25;
	add.s32 	%r58, %r77, 1;
	mul.wide.u32 	%rd22, %r58, 4;
	add.s64 	%rd23, %rd2, %rd22;
	ld.global.f32 	%f29, [%rd23];
	mul.wide.u32 	%rd24, %r82, 4;
	add.s64 	%rd25, %rd1, %rd24;
	ld.global.f32 	%f30, [%rd25];
	fma.rn.f32 	%f31, %f29, %f30, %f28;
	add.s32 	%r59, %r77, 2;
	mul.wide.u32 	%rd26, %r59, 4;
	add.s64 	%rd27, %rd2, %rd26;
	ld.global.f32 	%f32, [%rd27];
	mul.wide.u32 	%rd28, %r81, 4;
	add.s64 	%rd29, %rd1, %rd28;
	ld.global.f32 	%f33, [%rd29];
	fma.rn.f32 	%f34, %f32, %f33, %f31;
	add.s32 	%r60, %r77, 3;
	mul.wide.u32 	%rd30, %r60, 4;
	add.s64 	%rd31, %rd2, %rd30;
	ld.global.f32 	%f35, [%rd31];
	mul.wide.u32 	%rd32, %r80, 4;
	add.s64 	%rd33, %rd1, %rd32;
	ld.global.f32 	%f36, [%rd33];
	fma.rn.f32 	%f37, %f35, %f36, %f34;
	mul.wide.u32 	%rd34, %r57, 4;
	add.s64 	%rd35, %rd2, %rd34;
	ld.global.f32 	%f38, [%rd35];
	mul.wide.u32 	%rd36, %r79, 4;
	add.s64 	%rd37, %rd1, %rd36;
	ld.global.f32 	%f39, [%rd37];
	fma.rn.f32 	%f67, %f38, %f39, %f37;
	add.s32 	%r86, %r86, 8;
	add.s32 	%r85, %r85, %r10;
	add.s32 	%r84, %r84, %r10;
	add.s32 	%r83, %r83, %r10;
	add.s32 	%r82, %r82, %r10;
	add.s32 	%r81, %r81, %r10;
	add.s32 	%r80, %r80, %r10;
	add.s32 	%r79, %r79, %r10;
	add.s32 	%r78, %r78, %r10;
	add.s32 	%r77, %r77, 8;
	setp.ne.s32 	%p3, %r86, 0;
	@%p3 bra 	$L__BB0_3;
$L__BB0_4:
	setp.eq.s32 	%p4, %r6, 0;
	@%p4 bra 	$L__BB0_12;
	and.b32  	%r39, %r44, 3;
	setp.lt.u32 	%p5, %r6, 4;
	@%p5 bra 	$L__BB0_7;
	add.s32 	%r61, %r88, %r5;
	mul.wide.u32 	%rd38, %r61, 4;
	add.s64 	%rd39, %rd2, %rd38;
	ld.global.f32 	%f41, [%rd39];
	mad.lo.s32 	%r62, %r88, %r44, %r4;
	mul.wide.u32 	%rd40, %r62, 4;
	add.s64 	%rd41, %rd1, %rd40;
	ld.global.f32 	%f42, [%rd41];
	fma.rn.f32 	%f43, %f41, %f42, %f67;
	add.s32 	%r63, %r61, 1;
	mul.wide.u32 	%rd42, %r63, 4;
	add.s64 	%rd43, %rd2, %rd42;
	ld.global.f32 	%f44, [%rd43];
	add.s32 	%r64, %r62, %r44;
	mul.wide.u32 	%rd44, %r64, 4;
	add.s64 	%rd45, %rd1, %rd44;
	ld.global.f32 	%f45, [%rd45];
	fma.rn.f32 	%f46, %f44, %f45, %f43;
	add.s32 	%r65, %r61, 2;
	mul.wide.u32 	%rd46, %r65, 4;
	add.s64 	%rd47, %rd2, %rd46;
	ld.global.f32 	%f47, [%rd47];
	add.s32 	%r66, %r64, %r44;
	mul.wide.u32 	%rd48, %r66, 4;
	add.s64 	%rd49, %rd1, %rd48;
	ld.global.f32 	%f48, [%rd49];
	fma.rn.f32 	%f49, %f47, %f48, %f46;
	add.s32 	%r67, %r61, 3;
	mul.wide.u32 	%rd50, %r67, 4;
	add.s64 	%rd51, %rd2, %rd50;
	ld.global.f32 	%f50, [%rd51];
	add.s32 	%r68, %r66, %r44;
	mul.wide.u32 	%rd52, %r68, 4;
	add.s64 	%rd53, %rd1, %rd52;
	ld.global.f32 	%f51, [%rd53];
	fma.rn.f32 	%f67, %f50, %f51, %f49;
	add.s32 	%r88, %r88, 4;
$L__BB0_7:
	setp.eq.s32 	%p6, %r39, 0;
	@%p6 bra 	$L__BB0_12;
	setp.eq.s32 	%p7, %r39, 1;
	@%p7 bra 	$L__BB0_10;
	add.s32 	%r69, %r88, %r5;
	mul.wide.u32 	%rd54, %r69, 4;
	add.s64 	%rd55, %rd2, %rd54;
	ld.global.f32 	%f53, [%rd55];
	mad.lo.s32 	%r70, %r88, %r44, %r4;
	mul.wide.u32 	%rd56, %r70, 4;
	add.s64 	%rd57, %rd1, %rd56;
	ld.global.f32 	%f54, [%rd57];
	fma.rn.f32 	%f55, %f53, %f54, %f67;
	add.s32 	%r71, %r69, 1;
	mul.wide.u32 	%rd58, %r71, 4;
	add.s64 	%rd59, %rd2, %rd58;
	ld.global.f32 	%f56, [%rd59];
	add.s32 	%r72, %r70, %r44;
	mul.wide.u32 	%rd60, %r72, 4;
	add.s64 	%rd61, %rd1, %rd60;
	ld.global.f32 	%f57, [%rd61];
	fma.rn.f32 	%f67, %f56, %f57, %f55;
	add.s32 	%r88, %r88, 2;
$L__BB0_10:
	and.b32  	%r73, %r44, 1;
	setp.eq.b32 	%p8, %r73, 1;
	not.pred 	%p9, %p8;
	@%p9 bra 	$L__BB0_12;
	add.s32 	%r74, %r88, %r5;
	mul.wide.u32 	%rd62, %r74, 4;
	add.s64 	%rd63, %rd2, %rd62;
	ld.global.f32 	%f58, [%rd63];
	mad.lo.s32 	%r75, %r88, %r44, %r4;
	mul.wide.u32 	%rd64, %r75, 4;
	add.s64 	%rd65, %rd1, %rd64;
	ld.global.f32 	%f59, [%rd65];
	fma.rn.f32 	%f67, %f58, %f59, %f67;
$L__BB0_12:
	cvta.to.global.u64 	%rd66, %rd3;
	mad.lo.s32 	%r76, %r44, %r1, %r4;
	mul.wide.u32 	%rd67, %r76, 4;
	add.s64 	%rd68, %rd66, %rd67;
	st.global.f32 	[%rd68], %f67;
	ret;

}
	// .globl	_Z7Matmul2PfS_S_j
.visible .entry _Z7Matmul2PfS_S_j(
	.param .u64 .ptr .align 1 _Z7Matmul2PfS_S_j_param_0,
	.param .u64 .ptr .align 1 _Z7Matmul2PfS_S_j_param_1,
	.param .u64 .ptr .align 1 _Z7Matmul2PfS_S_j_param_2,
	.param .u32 _Z7Matmul2PfS_S_j_param_3
)
{
	.reg .pred 	%p<3>;
	.reg .b32 	%r<32>;
	.reg .b32 	%f<105>;
	.reg .b64 	%rd<13>;
	// demoted variable
	.shared .align 4 .b8 _ZZ7Matmul2PfS_S_jE4Asub[4096];
	// demoted variable
	.shared .align 4 .b8 _ZZ7Matmul2PfS_S_jE4Bsub[4096];
	ld.param.u64 	%rd3, [_Z7Matmul2PfS_S_j_param_0];
	ld.param.u64 	%rd4, [_Z7Matmul2PfS_S_j_param_1];
	ld.param.u64 	%rd5, [_Z7Matmul2PfS_S_j_param_2];
	ld.param.u32 	%r18, [_Z7Matmul2PfS_S_j_param_3];
	mov.u32 	%r1, %tid.x;
	mov.u32 	%r2, %tid.y;
	mov.u32 	%r19, %ctaid.x;
	mov.u32 	%r20, %ctaid.y;
	mov.u32 	%r21, %ntid.y;
	mad.lo.s32 	%r3, %r20, %r21, %r2;
	mov.u32 	%r22, %ntid.x;
	mad.lo.s32 	%r4, %r19, %r22, %r1;
	setp.eq.s32 	%p1, %r18, 0;
	mov.f32 	%f104, 0f00000000;
	@%p1 bra 	$L__BB1_3;
	shl.b32 	%r24, %r2, 7;
	mov.u32 	%r25, _ZZ7Matmul2PfS_S_jE4Asub;
	add.s32 	%r5, %r25, %r24;
	shl.b32 	%r26, %r1, 2;
	add.s32 	%r6, %r5, %r26;
	mov.u32 	%r27, _ZZ7Matmul2PfS_S_jE4Bsub;
	add.s32 	%r8, %r27, %r26;
	add.s32 	%r7, %r8, %r24;
	mad.lo.s32 	%r30, %r2, %r18, %r4;
	shl.b32 	%r10, %r18, 5;
	mad.lo.s32 	%r29, %r18, %r3, %r1;
	cvta.to.global.u64 	%rd1, %rd3;
	cvta.to.global.u64 	%rd2, %rd4;
	mov.f32 	%f104, 0f00000000;
	mov.b32 	%r31, 0;
$L__BB1_2:
	mul.wide.u32 	%rd6, %r29, 4;
	add.s64 	%rd7, %rd1, %rd6;
	ld.global.f32 	%f6, [%rd7];
	st.shared.f32 	[%r6], %f6;
	mul.wide.u32 	%rd8, %r30, 4;
	add.s64 	%rd9, %rd2, %rd8;
	ld.global.f32 	%f7, [%rd9];
	st.shared.f32 	[%r7], %f7;
	bar.sync 	0;
	ld.shared.f32 	%f8, [%r5];
	ld.shared.f32 	%f9, [%r8];
	fma.rn.f32 	%f10, %f8, %f9, %f104;
	ld.shared.f32 	%f11, [%r5+4];
	ld.shared.f32 	%f12, [%r8+128];
	fma.rn.f32 	%f13, %f11, %f12, %f10;
	ld.shared.f32 	%f14, [%r5+8];
	ld.shared.f32 	%f15, [%r8+256];
	fma.rn.f32 	%f16, %f14, %f15, %f13;
	ld.shared.f32 	%f17, [%r5+12];
	ld.shared.f32 	%f18, [%r8+384];
	fma.rn.f32 	%f19, %f17, %f18, %f16;
	ld.shared.f32 	%f20, [%r5+16];
	ld.shared.f32 	%f21, [%r8+512];
	fma.rn.f32 	%f22, %f20, %f21, %f19;
	ld.shared.f32 	%f23, [%r5+20];
	ld.shared.f32 	%f24, [%r8+640];
	fma.rn.f32 	%f25, %f23, %f24, %f22;
	ld.shared.f32 	%f26, [%r5+24];
	ld.shared.f32 	%f27, [%r8+768];
	fma.rn.f32 	%f28, %f26, %f27, %f25;
	ld.shared.f32 	%f29, [%r5+28];
	ld.shared.f32 	%f30, [%r8+896];
	fma.rn.f32 	%f31, %f29, %f30, %f28;
	ld.shared.f32 	%f32, [%r5+32];
	ld.shared.f32 	%f33, [%r8+1024];
	fma.rn.f32 	%f34, %f32, %f33, %f31;
	ld.shared.f32 	%f35, [%r5+36];
	ld.shared.f32 	%f36, [%r8+1152];
	fma.rn.f32 	%f37, %f35, %f36, %f34;
	ld.shared.f32 	%f38, [%r5+40];
	ld.shared.f32 	%f39, [%r8+1280];
	fma.rn.f32 	%f40, %f38, %f39, %f37;
	ld.shared.f32 	%f41, [%r5+44];
	ld.shared.f32 	%f42, [%r8+1408];
	fma.rn.f32 	%f43, %f41, %f42, %f40;
	ld.shared.f32 	%f44, [%r5+48];
	ld.shared.f32 	%f45, [%r8+1536];
	fma.rn.f32 	%f46, %f44, %f45, %f43;
	ld.shared.f32 	%f47, [%r5+52];
	ld.shared.f32 	%f48, [%r8+1664];
	fma.rn.f32 	%f49, %f47, %f48, %f46;
	ld.shared.f32 	%f50, [%r5+56];
	ld.shared.f32 	%f51, [%r8+1792];
	fma.rn.f32 	%f52, %f50, %f51, %f49;
	ld.shared.f32 	%f53, [%r5+60];
	ld.shared.f32 	%f54, [%r8+1920];
	fma.rn.f32 	%f55, %f53, %f54, %f52;
	ld.shared.f32 	%f56, [%r5+64];
	ld.shared.f32 	%f57, [%r8+2048];
	fma.rn.f32 	%f58, %f56, %f57, %f55;
	ld.shared.f32 	%f59, [%r5+68];
	ld.shared.f32 	%f60, [%r8+2176];
	fma.rn.f32 	%f61, %f59, %f60, %f58;
	ld.shared.f32 	%f62, [%r5+72];
	ld.shared.f32 	%f63, [%r8+2304];
	fma.rn.f32 	%f64, %f62, %f63, %f61;
	ld.shared.f32 	%f65, [%r5+76];
	ld.shared.f32 	%f66, [%r8+2432];
	fma.rn.f32 	%f67, %f65, %f66, %f64;
	ld.shared.f32 	%f68, [%r5+80];
	ld.shared.f32 	%f69, [%r8+2560];
	fma.rn.f32 	%f70, %f68, %f69, %f67;
	ld.shared.f32 	%f71, [%r5+84];
	ld.shared.f32 	%f72, [%r8+2688];
	fma.rn.f32 	%f73, %f71, %f72, %f70;
	ld.shared.f32 	%f74, [%r5+88];
	ld.shared.f32 	%f75, [%r8+2816];
	fma.rn.f32 	%f76, %f74, %f75, %f73;
	ld.shared.f32 	%f77, [%r5+92];
	ld.shared.f32 	%f78, [%r8+2944];
	fma.rn.f32 	%f79, %f77, %f78, %f76;
	ld.shared.f32 	%f80, [%r5+96];
	ld.shared.f32 	%f81, [%r8+3072];
	fma.rn.f32 	%f82, %f80, %f81, %f79;
	ld.shared.f32 	%f83, [%r5+100];
	ld.shared.f32 	%f84, [%r8+3200];
	fma.rn.f32 	%f85, %f83, %f84, %f82;
	ld.shared.f32 	%f86, [%r5+104];
	ld.shared.f32 	%f87, [%r8+3328];
	fma.rn.f32 	%f88, %f86, %f87, %f85;
	ld.shared.f32 	%f89, [%r5+108];
	ld.shared.f32 	%f90, [%r8+3456];
	fma.rn.f32 	%f91, %f89, %f90, %f88;
	ld.shared.f32 	%f92, [%r5+112];
	ld.shared.f32 	%f93, [%r8+3584];
	fma.rn.f32 	%f94, %f92, %f93, %f91;
	ld.shared.f32 	%f95, [%r5+116];
	ld.shared.f32 	%f96, [%r8+3712];
	fma.rn.f32 	%f97, %f95, %f96, %f94;
	ld.shared.f32 	%f98, [%r5+120];
	ld.shared.f32 	%f99, [%r8+3840];
	fma.rn.f32 	%f100, %f98, %f99, %f97;
	ld.shared.f32 	%f101, [%r5+124];
	ld.shared.f32 	%f102, [%r8+3968];
	fma.rn.f32 	%f104, %f101, %f102, %f100;
	bar.sync 	0;
	add.s32 	%r31, %r31, 32;
	add.s32 	%r30, %r30, %r10;
	add.s32 	%r29, %r29, 32;
	setp.lt.u32 	%p2, %r31, %r18;
	@%p2 bra 	$L__BB1_2;
$L__BB1_3:
	cvta.to.global.u64 	%rd10, %rd5;
	mad.lo.s32 	%r28, %r18, %r3, %r4;
	mul.wide.u32 	%rd11, %r28, 4;
	add.s64 	%rd12, %rd10, %rd11;
	st.global.f32 	[%rd12], %f104;
	ret;

}
	// .globl	_Z7Matmul3PfS_S_j
.visible .entry _Z7Matmul3PfS_S_j(
	.param .u64 .ptr .align 1 _Z7Matmul3PfS_S_j_param_0,
	.param .u64 .ptr .align 1 _Z7Matmul3PfS_S_j_param_1,
	.param .u64 .ptr .align 1 _Z7Matmul3PfS_S_j_param_2,
	.param .u32 _Z7Matmul3PfS_S_j_param_3
)
{
	.reg .pred 	%p<3>;
	.reg .b32 	%r<54>;
	.reg .b32 	%f<332>;
	.reg .b64 	%rd<58>;
	// demoted variable
	.shared .align 4 .b8 _ZZ7Matmul3PfS_S_jE4Bsub[512];
	ld.param.u64 	%rd3, [_Z7Matmul3PfS_S_j_param_0];
	ld.param.u64 	%rd4, [_Z7Matmul3PfS_S_j_param_1];
	ld.param.u32 	%r14, [_Z7Matmul3PfS_S_j_param_3];
	mov.u32 	%r1, %tid.x;
	mov.u32 	%r15, %ctaid.y;
	shl.b32 	%r16, %r15, 7;
	add.s32 	%r2, %r16, %r1;
	mov.u32 	%r17, %ctaid.x;
	shl.b32 	%r3, %r17, 4;
	setp.eq.s32 	%p1, %r14, 0;
	mov.f32 	%f316, 0f00000000;
	mov.f32 	%f317, %f316;
	mov.f32 	%f318, %f316;
	mov.f32 	%f319, %f316;
	mov.f32 	%f320, %f316;
	mov.f32 	%f321, %f316;
	mov.f32 	%f322, %f316;
	mov.f32 	%f323, %f316;
	mov.f32 	%f324, %f316;
	mov.f32 	%f325, %f316;
	mov.f32 	%f326, %f316;
	mov.f32 	%f327, %f316;
	mov.f32 	%f328, %f316;
	mov.f32 	%f329, %f316;
	mov.f32 	%f330, %f316;
	mov.f32 	%f331, %f316;
	@%p1 bra 	$L__BB2_3;
	cvta.to.global.u64 	%rd1, %rd3;
	shr.u32 	%r19, %r1, 4;
	and.b32  	%r20, %r1, 15;
	shl.b32 	%r21, %r19, 6;
	mov.u32 	%r22, _ZZ7Matmul3PfS_S_jE4Bsub;
	add.s32 	%r23, %r22, %r21;
	shl.b32 	%r24, %r1, 2;
	and.b32  	%r25, %r24, 60;
	add.s32 	%r4, %r23, %r25;
	mad.lo.s32 	%r53, %r14, %r2, 3;
	mad.lo.s32 	%r26, %r14, %r19, %r3;
	add.s32 	%r52, %r26, %r20;
	shl.b32 	%r7, %r14, 3;
	cvta.to.global.u64 	%rd2, %rd4;
	mov.f32 	%f316, 0f00000000;
	mov.b32 	%r51, 3;
$L__BB2_2:
	add.s32 	%r27, %r53, -3;
	mul.wide.u32 	%rd6, %r27, 4;
	add.s64 	%rd7, %rd1, %rd6;
	ld.global.f32 	%f51, [%rd7];
	add.s32 	%r28, %r53, -2;
	mul.wide.u32 	%rd8, %r28, 4;
	add.s64 	%rd9, %rd1, %rd8;
	ld.global.f32 	%f52, [%rd9];
	add.s32 	%r29, %r53, -1;
	mul.wide.u32 	%rd10, %r29, 4;
	add.s64 	%rd11, %rd1, %rd10;
	ld.global.f32 	%f53, [%rd11];
	add.s32 	%r30, %r53, 4;
	mul.wide.u32 	%rd12, %r53, 4;
	add.s64 	%rd13, %rd1, %rd12;
	ld.global.f32 	%f54, [%rd13];
	add.s32 	%r31, %r53, 1;
	mul.wide.u32 	%rd14, %r31, 4;
	add.s64 	%rd15, %rd1, %rd14;
	ld.global.f32 	%f55, [%rd15];
	add.s32 	%r32, %r53, 2;
	mul.wide.u32 	%rd16, %r32, 4;
	add.s64 	%rd17, %rd1, %rd16;
	ld.global.f32 	%f56, [%rd17];
	add.s32 	%r33, %r53, 3;
	mul.wide.u32 	%rd18, %r33, 4;
	add.s64 	%rd19, %rd1, %rd18;
	ld.global.f32 	%f57, [%rd19];
	mul.wide.u32 	%rd20, %r30, 4;
	add.s64 	%rd21, %rd1, %rd20;
	ld.global.f32 	%f58, [%rd21];
	mul.wide.u32 	%rd22, %r52, 4;
	add.s64 	%rd23, %rd2, %rd22;
	ld.global.f32 	%f59, [%rd23];
	st.shared.f32 	[%r4], %f59;
	bar.sync 	0;
	ld.shared.f32 	%f60, [_ZZ7Matmul3PfS_S_jE4Bsub];
	fma.rn.f32 	%f61, %f51, %f60, %f331;
	ld.shared.f32 	%f62, [_ZZ7Matmul3PfS_S_jE4Bsub+4];
	fma.rn.f32 	%f63, %f51, %f62, %f330;
	ld.shared.f32 	%f64, [_ZZ7Matmul3PfS_S_jE4Bsub+8];
	fma.rn.f32 	%f65, %f51, %f64, %f329;
	ld.shared.f32 	%f66, [_ZZ7Matmul3PfS_S_jE4Bsub+12];
	fma.rn.f32 	%f67, %f51, %f66, %f328;
	ld.shared.f32 	%f68, [_ZZ7Matmul3PfS_S_jE4Bsub+16];
	fma.rn.f32 	%f69, %f51, %f68, %f327;
	ld.shared.f32 	%f70, [_ZZ7Matmul3PfS_S_jE4Bsub+20];
	fma.rn.f32 	%f71, %f51, %f70, %f326;
	ld.shared.f32 	%f72, [_ZZ7Matmul3PfS_S_jE4Bsub+24];
	fma.rn.f32 	%f73, %f51, %f72, %f325;
	ld.shared.f32 	%f74, [_ZZ7Matmul3PfS_S_jE4Bsub+28];
	fma.rn.f32 	%f75, %f51, %f74, %f324;
	ld.shared.f32 	%f76, [_ZZ7Matmul3PfS_S_jE4Bsub+32];
	fma.rn.f32 	%f77, %f51, %f76, %f323;
	ld.shared.f32 	%f78, [_ZZ7Matmul3PfS_S_jE4Bsub+36];
	fma.rn.f32 	%f79, %f51, %f78, %f322;
	ld.shared.f32 	%f80, [_ZZ7Matmul3PfS_S_jE4Bsub+40];
	fma.rn.f32 	%f81, %f51, %f80, %f321;
	ld.shared.f32 	%f82, [_ZZ7Matmul3PfS_S_jE4Bsub+44];
	fma.rn.f32 	%f83, %f51, %f82, %f320;
	ld.shared.f32 	%f84, [_ZZ7Matmul3PfS_S_jE4Bsub+48];
	fma.rn.f32 	%f85, %f51, %f84, %f319;
	ld.shared.f32 	%f86, [_ZZ7Matmul3PfS_S_jE4Bsub+52];
	fma.rn.f32 	%f87, %f51, %f86, %f318;
	ld.shared.f32 	%f88, [_ZZ7Matmul3PfS_S_jE4Bsub+56];
	fma.rn.f32 	%f89, %f51, %f88, %f317;
	ld.shared.f32 	%f90, [_ZZ7Matmul3PfS_S_jE4Bsub+60];
	fma.rn.f32 	%f91, %f51, %f90, %f316;
	ld.shared.f32 	%f92, [_ZZ7Matmul3PfS_S_jE4Bsub+64];
	fma.rn.f32 	%f93, %f52, %f92, %f61;
	ld.shared.f32 	%f94, [_ZZ7Matmul3PfS_S_jE4Bsub+68];
	fma.rn.f32 	%f95, %f52, %f94, %f63;
	ld.shared.f32 	%f96, [_ZZ7Matmul3PfS_S_jE4Bsub+72];
	fma.rn.f32 	%f97, %f52, %f96, %f65;
	ld.shared.f32 	%f98, [_ZZ7Matmul3PfS_S_jE4Bsub+76];
	fma.rn.f32 	%f99, %f52, %f98, %f67;
	ld.shared.f32 	%f100, [_ZZ7Matmul3PfS_S_jE4Bsub+80];
	fma.rn.f32 	%f101, %f52, %f100, %f69;
	ld.shared.f32 	%f102, [_ZZ7Matmul3PfS_S_jE4Bsub+84];
	fma.rn.f32 	%f103, %f52, %f102, %f71;
	ld.shared.f32 	%f104, [_ZZ7Matmul3PfS_S_jE4Bsub+88];
	fma.rn.f32 	%f105, %f52, %f104, %f73;
	ld.shared.f32 	%f106, [_ZZ7Matmul3PfS_S_jE4Bsub+92];
	fma.rn.f32 	%f107, %f52, %f106, %f75;
	ld.shared.f32 	%f108, [_ZZ7Matmul3PfS_S_jE4Bsub+96];
	fma.rn.f32 	%f109, %f52, %f108, %f77;
	ld.shared.f32 	%f110, [_ZZ7Matmul3PfS_S_jE4Bsub+100];
	fma.rn.f32 	%f111, %f52, %f110, %f79;
	ld.shared.f32 	%f112, [_ZZ7Matmul3PfS_S_jE4Bsub+104];
	fma.rn.f32 	%f113, %f52, %f112, %f81;
	ld.shared.f32 	%f114, [_ZZ7Matmul3PfS_S_jE4Bsub+108];
	fma.rn.f32 	%f115, %f52, %f114, %f83;
	ld.shared.f32 	%f116, [_ZZ7Matmul3PfS_S_jE4Bsub+112];
	fma.rn.f32 	%f117, %f52, %f116, %f85;
	ld.shared.f32 	%f118, [_ZZ7Matmul3PfS_S_jE4Bsub+116];
	fma.rn.f32 	%f119, %f52, %f118, %f87;
	ld.shared.f32 	%f120, [_ZZ7Matmul3PfS_S_jE4Bsub+120];
	fma.rn.f32 	%f121, %f52, %f120, %f89;
	ld.shared.f32 	%f122, [_ZZ7Matmul3PfS_S_jE4Bsub+124];
	fma.rn.f32 	%f123, %f52, %f122, %f91;
	ld.shared.f32 	%f124, [_ZZ7Matmul3PfS_S_jE4Bsub+128];
	fma.rn.f32 	%f125, %f53, %f124, %f93;
	ld.shared.f32 	%f126, [_ZZ7Matmul3PfS_S_jE4Bsub+132];
	fma.rn.f32 	%f127, %f53, %f126, %f95;
	ld.shared.f32 	%f128, [_ZZ7Matmul3PfS_S_jE4Bsub+136];
	fma.rn.f32 	%f129, %f53, %f128, %f97;
	ld.shared.f32 	%f130, [_ZZ7Matmul3PfS_S_jE4Bsub+140];
	fma.rn.f32 	%f131, %f53, %f130, %f99;
	ld.shared.f32 	%f132, [_ZZ7Matmul3PfS_S_jE4Bsub+144];
	fma.rn.f32 	%f133, %f53, %f132, %f101;
	ld.shared.f32 	%f134, [_ZZ7Matmul3PfS_S_jE4Bsub+148];
	fma.rn.f32 	%f135, %f53, %f134, %f103;
	ld.shared.f32 	%f136, [_ZZ7Matmul3PfS_S_jE4Bsub+152];
	fma.rn.f32 	%f137, %f53, %f136, %f105;
	ld.shared.f32 	%f138, [_ZZ7Matmul3PfS_S_jE4Bsub+156];
	fma.rn.f32 	%f139, %f53, %f138, %f107;
	ld.shared.f32 	%f140, [_ZZ7Matmul3PfS_S_jE4Bsub+160];
	fma.rn.f32 	%f141, %f53, %f140, %f109;
	ld.shared.f32 	%f142, [_ZZ7Matmul3PfS_S_jE4Bsub+164];
	fma.rn.f32 	%f143, %f53, %f142, %f111;
	ld.shared.f32 	%f144, [_ZZ7Matmul3PfS_S_jE4Bsub+168];
	fma.rn.f32 	%f145, %f53, %f144, %f113;
	ld.shared.f32 	%f146, [_ZZ7Matmul3PfS_S_jE4Bsub+172];
	fma.rn.f32 	%f147, %f53, %f146, %f115;
	ld.shared.f32 	%f148, [_ZZ7Matmul3PfS_S_jE4Bsub+176];
	fma.rn.f32 	%f149, %f53, %f148, %f117;
	ld.shared.f32 	%f150, [_ZZ7Matmul3PfS_S_jE4Bsub+180];
	fma.rn.f32 	%f151, %f53, %f150, %f119;
	ld.shared.f32 	%f152, [_ZZ7Matmul3PfS_S_jE4Bsub+184];
	fma.rn.f32 	%f153, %f53, %f152, %f121;
	ld.shared.f32 	%f154, [_ZZ7Matmul3PfS_S_jE4Bsub+188];
	fma.rn.f32 	%f155, %f53, %f154, %f123;
	ld.shared.f32 	%f156, [_ZZ7Matmul3PfS_S_jE4Bsub+192];
	fma.rn.f32 	%f157, %f54, %f156, %f125;
	ld.shared.f32 	%f158, [_ZZ7Matmul3PfS_S_jE4Bsub+196];
	fma.rn.f32 	%f159, %f54, %f158, %f127;
	ld.shared.f32 	%f160, [_ZZ7Matmul3PfS_S_jE4Bsub+200];
	fma.rn.f32 	%f161, %f54, %f160, %f129;
	ld.shared.f32 	%f162, [_ZZ7Matmul3PfS_S_jE4Bsub+204];
	fma.rn.f32 	%f163, %f54, %f162, %f131;
	ld.shared.f32 	%f164, [_ZZ7Matmul3PfS_S_jE4Bsub+208];
	fma.rn.f32 	%f165, %f54, %f164, %f133;
	ld.shared.f32 	%f166, [_ZZ7Matmul3PfS_S_jE4Bsub+212];
	fma.rn.f32 	%f167, %f54, %f166, %f135;
	ld.shared.f32 	%f168, [_ZZ7Matmul3PfS_S_jE4Bsub+216];
	fma.rn.f32 	%f169, %f54, %f168, %f137;
	ld.shared.f32 	%f170, [_ZZ7Matmul3PfS_S_jE4Bsub+220];
	fma.rn.f32 	%f171, %f54, %f170, %f139;
	ld.shared.f32 	%f172, [_ZZ7Matmul3PfS_S_jE4Bsub+224];
	fma.rn.f32 	%f173, %f54, %f172, %f141;
	ld.shared.f32 	%f174, [_ZZ7Matmul3PfS_S_jE4Bsub+228];
	fma.rn.f32 	%f175, %f54, %f174, %f143;
	ld.shared.f32 	%f176, [_ZZ7Matmul3PfS_S_jE4Bsub+232];
	fma.rn.f32 	%f177, %f54, %f176, %f145;
	ld.shared.f32 	%f178, [_ZZ7Matmul3PfS_S_jE4Bsub+236];
	fma.rn.f32 	%f179, %f54, %f178, %f147;
	ld.shared.f32 	%f180, [_ZZ7Matmul3PfS_S_jE4Bsub+240];
	fma.rn.f32 	%f181, %f54, %f180, %f149;
	ld.shared.f32 	%f182, [_ZZ7Matmul3PfS_S_jE4Bsub+244];
	fma.rn.f32 	%f183, %f54, %f182, %f151;
	ld.shared.f32 	%f184, [_ZZ7Matmul3PfS_S_jE4Bsub+248];
	fma.rn.f32 	%f185, %f54, %f184, %f153;
	ld.shared.f32 	%f186, [_ZZ7Matmul3PfS_S_jE4Bsub+252];
	fma.rn.f32 	%f187, %f54, %f186, %f155;
	ld.shared.f32 	%f188, [_ZZ7Matmul3PfS_S_jE4Bsub+256];
	fma.rn.f32 	%f189, %f55, %f188, %f157;
	ld.shared.f32 	%f190, [_ZZ7Matmul3PfS_S_jE4Bsub+260];
	fma.rn.f32 	%f191, %f55, %f190, %f159;
	ld.shared.f32 	%f192, [_ZZ7Matmul3PfS_S_jE4Bsub+264];
	fma.rn.f32 	%f193, %f55, %f192, %f161;
	ld.shared.f32 	%f194, [_ZZ7Matmul3PfS_S_jE4Bsub+268];
	fma.rn.f32 	%f195, %f55, %f194, %f163;
	ld.shared.f32 	%f196, [_ZZ7Matmul3PfS_S_jE4Bsub+272];
	fma.rn.f32 	%f197, %f55, %f196, %f165;
	ld.shared.f32 	%f198, [_ZZ7Matmul3PfS_S_jE4Bsub+276];
	fma.rn.f32 	%f199, %f55, %f198, %f167;
	ld.shared.f32 	%f200, [_ZZ7Matmul3PfS_S_jE4Bsub+280];
	fma.rn.f32 	%f201, %f55, %f200, %f169;
	ld.shared.f32 	%f202, [_ZZ7Matmul3PfS_S_jE4Bsub+284];
	fma.rn.f32 	%f203, %f55, %f202, %f171;
	ld.shared.f32 	%f204, [_ZZ7Matmul3PfS_S_jE4Bsub+288];
	fma.rn.f32 	%f205, %f55, %f204, %f173;
	ld.shared.f32 	%f206, [_ZZ7Matmul3PfS_S_jE4Bsub+292];
	fma.rn.f32 	%f207, %f55, %f206, %f175;
	ld.shared.f32 	%f208, [_ZZ7Matmul3PfS_S_jE4Bsub+296];
	fma.rn.f32 	%f209, %f55, %f208, %f177;
	ld.shared.f32 	%f210, [_ZZ7Matmul3PfS_S_jE4Bsub+300];
	fma.rn.f32 	%f211, %f55, %f210, %f179;
	ld.shared.f32 	%f212, [_ZZ7Matmul3PfS_S_jE4Bsub+304];
	fma.rn.f32 	%f213, %f55, %f212, %f181;
	ld.shared.f32 	%f214, [_ZZ7Matmul3PfS_S_jE4Bsub+308];
	fma.rn.f32 	%f215, %f55, %f214, %f183;
	ld.shared.f32 	%f216, [_ZZ7Matmul3PfS_S_jE4Bsub+312];
	fma.rn.f32 	%f217, %f55, %f216, %f185;
	ld.shared.f32 	%f218, [_ZZ7Matmul3PfS_S_jE4Bsub+316];
	fma.rn.f32 	%f219, %f55, %f218, %f187;
	ld.shared.f32 	%f220, [_ZZ7Matmul3PfS_S_jE4Bsub+320];
	fma.rn.f32 	%f221, %f56, %f220, %f189;
	ld.shared.f32 	%f222, [_ZZ7Matmul3PfS_S_jE4Bsub+324];
	fma.rn.f32 	%f223, %f56, %f222, %f191;
	ld.shared.f32 	%f224, [_ZZ7Matmul3PfS_S_jE4Bsub+328];
	fma.rn.f32 	%f225, %f56, %f224, %f193;
	ld.shared.f32 	%f226, [_ZZ7Matmul3PfS_S_jE4Bsub+332];
	fma.rn.f32 	%f227, %f56, %f226, %f195;
	ld.shared.f32 	%f228, [_ZZ7Matmul3PfS_S_jE4Bsub+336];
	fma.rn.f32 	%f229, %f56, %f228, %f197;
	ld.shared.f32 	%f230, [_ZZ7Matmul3PfS_S_jE4Bsub+340];
	fma.rn.f32 	%f231, %f56, %f230, %f199;
	ld.shared.f32 	%f232, [_ZZ7Matmul3PfS_S_jE4Bsub+344];
	fma.rn.f32 	%f233, %f56, %f232, %f201;
	ld.shared.f32 	%f234, [_ZZ7Matmul3PfS_S_jE4Bsub+348];
	fma.rn.f32 	%f235, %f56, %f234, %f203;
	ld.shared.f32 	%f236, [_ZZ7Matmul3PfS_S_jE4Bsub+352];
	fma.rn.f32 	%f237, %f56, %f236, %f205;
	ld.shared.f32 	%f238, [_ZZ7Matmul3PfS_S_jE4Bsub+356];
	fma.rn.f32 	%f239, %f56, %f238, %f207;
	ld.shared.f32 	%f240, [_ZZ7Matmul3PfS_S_jE4Bsub+360];
	fma.rn.f32 	%f241, %f56, %f240, %f209;
	ld.shared.f32 	%f242, [_ZZ7Matmul3PfS_S_jE4Bsub+364];
	fma.rn.f32 	%f243, %f56, %f242, %f211;
	ld.shared.f32 	%f244, [_ZZ7Matmul3PfS_S_jE4Bsub+368];
	fma.rn.f32 	%f245, %f56, %f244, %f213;
	ld.shared.f32 	%f246, [_ZZ7Matmul3PfS_S_jE4Bsub+372];
	fma.rn.f32 	%f247, %f56, %f246, %f215;
	ld.shared.f32 	%f248, [_ZZ7Matmul3PfS_S_jE4Bsub+376];
	fma.rn.f32 	%f249, %f56, %f248, %f217;
	ld.shared.f32 	%f250, [_ZZ7Matmul3PfS_S_jE4Bsub+380];
	fma.rn.f32 	%f251, %f56, %f250, %f219;
	ld.shared.f32 	%f252, [_ZZ7Matmul3PfS_S_jE4Bsub+384];
	fma.rn.f32 	%f253, %f57, %f252, %f221;
	ld.shared.f32 	%f254, [_ZZ7Matmul3PfS_S_jE4Bsub+388];
	fma.rn.f32 	%f255, %f57, %f254, %f223;
	ld.shared.f32 	%f256, [_ZZ7Matmul3PfS_S_jE4Bsub+392];
	fma.rn.f32 	%f257, %f57, %f256, %f225;
	ld.shared.f32 	%f258, [_ZZ7Matmul3PfS_S_jE4Bsub+396];
	fma.rn.f32 	%f259, %f57, %f258, %f227;
	ld.shared.f32 	%f260, [_ZZ7Matmul3PfS_S_jE4Bsub+400];
	fma.rn.f32 	%f261, %f57, %f260, %f229;
	ld.shared.f32 	%f262, [_ZZ7Matmul3PfS_S_jE4Bsub+404];
	fma.rn.f32 	%f263, %f57, %f262, %f231;
	ld.shared.f32 	%f264, [_ZZ7Matmul3PfS_S_jE4Bsub+408];
	fma.rn.f32 	%f265, %f57, %f264, %f233;
	ld.shared.f32 	%f266, [_ZZ7Matmul3PfS_S_jE4Bsub+412];
	fma.rn.f32 	%f267, %f57, %f266, %f235;
	ld.shared.f32 	%f268, [_ZZ7Matmul3PfS_S_jE4Bsub+416];
	fma.rn.f32 	%f269, %f57, %f268, %f237;
	ld.shared.f32 	%f270, [_ZZ7Matmul3PfS_S_jE4Bsub+420];
	fma.rn.f32 	%f271, %f57, %f270, %f239;
	ld.shared.f32 	%f272, [_ZZ7Matmul3PfS_S_jE4Bsub+424];
	fma.rn.f32 	%f273, %f57, %f272, %f241;
	ld.shared.f32 	%f274, [_ZZ7Matmul3PfS_S_jE4Bsub+428];
	fma.rn.f32 	%f275, %f57, %f274, %f243;
	ld.shared.f32 	%f276, [_ZZ7Matmul3PfS_S_jE4Bsub+432];
	fma.rn.f32 	%f277, %f57, %f276, %f245;
	ld.shared.f32 	%f278, [_ZZ7Matmul3PfS_S_jE4Bsub+436];
	fma.rn.f32 	%f279, %f57, %f278, %f247;
	ld.shared.f32 	%f280, [_ZZ7Matmul3PfS_S_jE4Bsub+440];
	fma.rn.f32 	%f281, %f57, %f280, %f249;
	ld.shared.f32 	%f282, [_ZZ7Matmul3PfS_S_jE4Bsub+444];
	fma.rn.f32 	%f283, %f57, %f282, %f251;
	ld.shared.f32 	%f284, [_ZZ7Matmul3PfS_S_jE4Bsub+448];
	fma.rn.f32 	%f331, %f58, %f284, %f253;
	ld.shared.f32 	%f285, [_ZZ7Matmul3PfS_S_jE4Bsub+452];
	fma.rn.f32 	%f330, %f58, %f285, %f255;
	ld.shared.f32 	%f286, [_ZZ7Matmul3PfS_S_jE4Bsub+456];
	fma.rn.f32 	%f329, %f58, %f286, %f257;
	ld.shared.f32 	%f287, [_ZZ7Matmul3PfS_S_jE4Bsub+460];
	fma.rn.f32 	%f328, %f58, %f287, %f259;
	ld.shared.f32 	%f288, [_ZZ7Matmul3PfS_S_jE4Bsub+464];
	fma.rn.f32 	%f327, %f58, %f288, %f261;
	ld.shared.f32 	%f289, [_ZZ7Matmul3PfS_S_jE4Bsub+468];
	fma.rn.f32 	%f326, %f58, %f289, %f263;
	ld.shared.f32 	%f290, [_ZZ7Matmul3PfS_S_jE4Bsub+472];
	fma.rn.f32 	%f325, %f58, %f290, %f265;
	ld.shared.f32 	%f291, [_ZZ7Matmul3PfS_S_jE4Bsub+476];
	fma.rn.f32 	%f324, %f58, %f291, %f267;
	ld.shared.f32 	%f292, [_ZZ7Matmul3PfS_S_jE4Bsub+480];
	fma.rn.f32 	%f323, %f58, %f292, %f269;
	ld.shared.f32 	%f293, [_ZZ7Matmul3PfS_S_jE4Bsub+484];
	fma.rn.f32 	%f322, %f58, %f293, %f271;
	ld.shared.f32 	%f294, [_ZZ7Matmul3PfS_S_jE4Bsub+488];
	fma.rn.f32 	%f321, %f58, %f294, %f273;
	ld.shared.f32 	%f295, [_ZZ7Matmul3PfS_S_jE4Bsub+492];
	fma.rn.f32 	%f320, %f58, %f295, %f275;
	ld.shared.f32 	%f296, [_ZZ7Matmul3PfS_S_jE4Bsub+496];
	fma.rn.f32 	%f319, %f58, %f296, %f277;
	ld.shared.f32 	%f297, [_ZZ7Matmul3PfS_S_jE4Bsub+500];
	fma.rn.f32 	%f318, %f58, %f297, %f279;
	ld.shared.f32 	%f298, [_ZZ7Matmul3PfS_S_jE4Bsub+504];
	fma.rn.f32 	%f317, %f58, %f298, %f281;
	ld.shared.f32 	%f299, [_ZZ7Matmul3PfS_S_jE4Bsub+508];
	fma.rn.f32 	%f316, %f58, %f299, %f283;
	bar.sync 	0;
	add.s32 	%r53, %r53, 8;
	add.s32 	%r52, %r52, %r7;
	add.s32 	%r13, %r51, 8;
	add.s32 	%r34, %r51, 5;
	setp.lt.u32 	%p2, %r34, %r14;
	mov.u32 	%r51, %r13;
	@%p2 bra 	$L__BB2_2;
$L__BB2_3:
	ld.param.u64 	%rd57, [_Z7Matmul3PfS_S_j_param_2];
	mad.lo.s32 	%r35, %r14, %r2, %r3;
	cvta.to.global.u64 	%rd24, %rd57;
	mul.wide.u32 	%rd25, %r35, 4;
	add.s64 	%rd26, %rd24, %rd25;
	st.global.f32 	[%rd26], %f331;
	add.s32 	%r36, %r35, 1;
	mul.wide.u32 	%rd27, %r36, 4;
	add.s64 	%rd28, %rd24, %rd27;
	st.global.f32 	[%rd28], %f330;
	add.s32 	%r37, %r35, 2;
	mul.wide.u32 	%rd29, %r37, 4;
	add.s64 	%rd30, %rd24, %rd29;
	st.global.f32 	[%rd30], %f329;
	add.s32 	%r38, %r35, 3;
	mul.wide.u32 	%rd31, %r38, 4;
	add.s64 	%rd32, %rd24, %rd31;
	st.global.f32 	[%rd32], %f328;
	add.s32 	%r39, %r35, 4;
	mul.wide.u32 	%rd33, %r39, 4;
	add.s64 	%rd34, %rd24, %rd33;
	st.global.f32 	[%rd34], %f327;
	add.s32 	%r40, %r35, 5;
	mul.wide.u32 	%rd35, %r40, 4;
	add.s64 	%rd36, %rd24, %rd35;
	st.global.f32 	[%rd36], %f326;
	add.s32 	%r41, %r35, 6;
	mul.wide.u32 	%rd37, %r41, 4;
	add.s64 	%rd38, %rd24, %rd37;
	st.global.f32 	[%rd38], %f325;
	add.s32 	%r42, %r35, 7;
	mul.wide.u32 	%rd39, %r42, 4;
	add.s64 	%rd40, %rd24, %rd39;
	st.global.f32 	[%rd40], %f324;
	add.s32 	%r43, %r35, 8;
	mul.wide.u32 	%rd41, %r43, 4;
	add.s64 	%rd42, %rd24, %rd41;
	st.global.f32 	[%rd42], %f323;
	add.s32 	%r44, %r35, 9;
	mul.wide.u32 	%rd43, %r44, 4;
	add.s64 	%rd44, %rd24, %rd43;
	st.global.f32 	[%rd44], %f322;
	add.s32 	%r45, %r35, 10;
	mul.wide.u32 	%rd45, %r45, 4;
	add.s64 	%rd46, %rd24, %rd45;
	st.global.f32 	[%rd46], %f321;
	add.s32 	%r46, %r35, 11;
	mul.wide.u32 	%rd47, %r46, 4;
	add.s64 	%rd48, %rd24, %rd47;
	st.global.f32 	[%rd48], %f320;
	add.s32 	%r47, %r35, 12;
	mul.wide.u32 	%rd49, %r47, 4;
	add.s64 	%rd50, %rd24, %rd49;
	st.global.f32 	[%rd50], %f319;
	add.s32 	%r48, %r35, 13;
	mul.wide.u32 	%rd51, %r48, 4;
	add.s64 	%rd52, %rd24, %rd51;
	st.global.f32 	[%rd52], %f318;
	add.s32 	%r49, %r35, 14;
	mul.wide.u32 	%rd53, %r49, 4;
	add.s64 	%rd54, %rd24, %rd53;
	st.global.f32 	[%rd54], %f317;
	add.s32 	%r50, %r35, 15;
	mul.wide.u32 	%rd55, %r50, 4;
	add.s64 	%rd56, %rd24, %rd55;
	st.global.f32 	[%rd56], %f316;
	ret;

}


// ===== COMPILED SASS (sm_100) =====

	.target	sm_100

	.elftype	@"ET_EXEC"


//--------------------- .note.nv.tkinfo           --------------------------
	.section	.note.nv.tkinfo,"",@"SHT_NOTE"
	.sectionflags	@"SHF_NOTE_NV_TKINFO"
	.tkinfo
        /*0018*/ 	.word	0x00000002
        /*0030*/ 	.string	""
        /*0030*/ 	.string	"ptxas"
        /*0030*/ 	.string	"Cuda compilation tools, release 13.0, V13.0.88"
        /*0030*/ 	.string	"Build cuda_13.0.r13.0/compiler.36424714_0"
        /*0030*/ 	.string	"-arch sm_100 -m 64 "



//--------------------- .note.nv.cuinfo           --------------------------
	.section	.note.nv.cuinfo,"",@"SHT_NOTE"
	.sectionflags	@"SHF_NOTE_NV_CUINFO"
        /*0018*/ 	.short	0x0002
        /*001a*/ 	.short	0x0064
        /*001c*/ 	.short	0x0082
	.zero		2


//--------------------- .nv.info                  --------------------------
	.section	.nv.info,"",@"SHT_CUDA_INFO"
	.align	4


	//----- nvinfo : EIATTR_REGCOUNT
	.align		4
        /*0000*/ 	.byte	0x04, 0x2f
        /*0002*/ 	.short	(.L_1 - .L_0)
	.align		4
.L_0:
        /*0004*/ 	.word	index@(_Z7Matmul1PfS_S_j)
        /*0008*/ 	.word	0x00000020


	//----- nvinfo : EIATTR_FRAME_SIZE
	.align		4
.L_1:
        /*000c*/ 	.byte	0x04, 0x11
        /*000e*/ 	.short	(.L_3 - .L_2)
	.align		4
.L_2:
        /*0010*/ 	.word	index@(_Z7Matmul1PfS_S_j)
        /*0014*/ 	.word	0x00000000


	//----- nvinfo : EIATTR_REGCOUNT
	.align		4
.L_3:
        /*0018*/ 	.byte	0x04, 0x2f
        /*001a*/ 	.short	(.L_5 - .L_4)
	.align		4
.L_4:
        /*001c*/ 	.word	index@(_Z7Matmul2PfS_S_j)
        /*0020*/ 	.word	0x00000020


	//----- nvinfo : EIATTR_FRAME_SIZE
	.align		4
.L_5:
        /*0024*/ 	.byte	0x04, 0x11
        /*0026*/ 	.short	(.L_7 - .L_6)
	.align		4
.L_6:
        /*0028*/ 	.word	index@(_Z7Matmul2PfS_S_j)
        /*002c*/ 	.word	0x00000000


	//----- nvinfo : EIATTR_REGCOUNT
	.align		4
.L_7:
        /*0030*/ 	.byte	0x04, 0x2f
        /*0032*/ 	.short	(.L_9 - .L_8)
	.align		4
.L_8:
        /*0034*/ 	.word	index@(_Z7Matmul3PfS_S_j)
        /*0038*/ 	.word	0x00000030


	//----- nvinfo : EIATTR_FRAME_SIZE
	.align		4
.L_9:
        /*003c*/ 	.byte	0x04, 0x11
        /*003e*/ 	.short	(.L_11 - .L_10)
	.align		4
.L_10:
        /*0040*/ 	.word	index@(_Z7Matmul3PfS_S_j)
        /*0044*/ 	.word	0x00000000


	//----- nvinfo : EIATTR_MIN_STACK_SIZE
	.align		4
.L_11:
        /*0048*/ 	.byte	0x04, 0x12
        /*004a*/ 	.short	(.L_13 - .L_12)
	.align		4
.L_12:
        /*004c*/ 	.word	index@(_Z7Matmul3PfS_S_j)
        /*0050*/ 	.word	0x00000000


	//----- nvinfo : EIATTR_MIN_STACK_SIZE
	.align		4
.L_13:
        /*0054*/ 	.byte	0x04, 0x12
        /*0056*/ 	.short	(.L_15 - .L_14)
	.align		4
.L_14:
        /*0058*/ 	.word	index@(_Z7Matmul2PfS_S_j)
        /*005c*/ 	.word	0x00000000


	//----- nvinfo : EIATTR_MIN_STACK_SIZE
	.align		4
.L_15:
        /*0060*/ 	.byte	0x04, 0x12
        /*0062*/ 	.short	(.L_17 - .L_16)
	.align		4
.L_16:
        /*0064*/ 	.word	index@(_Z7Matmul1PfS_S_j)
        /*0068*/ 	.word	0x00000000
.L_17:


//--------------------- .nv.compat                --------------------------
	.section	.nv.compat,"",@"SHT_CUDA_COMPAT_INFO"
	.align	4
        /*0000*/ 	.byte	0x02, 0x09, 0x00, 0x00, 0x02, 0x02, 0x01, 0x00, 0x02, 0x05, 0x05, 0x00, 0x03, 0x07, 0x01, 0x01
        /*0010*/ 	.byte	0x02, 0x03, 0x00, 0x00, 0x02, 0x06, 0x01, 0x00, 0x04, 0x0b, 0x08, 0x00, 0x09, 0x00, 0x00, 0x00
        /*0020*/ 	.byte	0x00, 0x00, 0x00, 0x00


//--------------------- .nv.info._Z7Matmul3PfS_S_j --------------------------
	.section	.nv.info._Z7Matmul3PfS_S_j,"",@"SHT_CUDA_INFO"
	.sectionflags	@""
	.align	4


	//----- nvinfo : EIATTR_CUDA_API_VERSION
	.align		4
        /*0000*/ 	.byte	0x04, 0x37
        /*0002*/ 	.short	(.L_19 - .L_18)
.L_18:
        /*0004*/ 	.word	0x00000082


	//----- nvinfo : EIATTR_KPARAM_INFO
	.align		4
.L_19:
        /*0008*/ 	.byte	0x04, 0x17
        /*000a*/ 	.short	(.L_21 - .L_20)
.L_20:
        /*000c*/ 	.word	0x00000000
        /*0010*/ 	.short	0x0003
        /*0012*/ 	.short	0x0018
        /*0014*/ 	.byte	0x00, 0xf0, 0x11, 0x00


	//----- nvinfo : EIATTR_KPARAM_INFO
	.align		4
.L_21:
        /*0018*/ 	.byte	0x04, 0x17
        /*001a*/ 	.short	(.L_23 - .L_22)
.L_22:
        /*001c*/ 	.word	0x00000000
        /*0020*/ 	.short	0x0002
        /*0022*/ 	.short	0x0010
        /*0024*/ 	.byte	0x00, 0xf5, 0x21, 0x00


	//----- nvinfo : EIATTR_KPARAM_INFO
	.align		4
.L_23:
        /*0028*/ 	.byte	0x04, 0x17
        /*002a*/ 	.short	(.L_25 - .L_24)
.L_24:
        /*002c*/ 	.word	0x00000000
        /*0030*/ 	.short	0x0001
        /*0032*/ 	.short	0x0008
        /*0034*/ 	.byte	0x00, 0xf5, 0x21, 0x00


	//----- nvinfo : EIATTR_KPARAM_INFO
	.align		4
.L_25:
        /*0038*/ 	.byte	0x04, 0x17
        /*003a*/ 	.short	(.L_27 - .L_26)
.L_26:
        /*003c*/ 	.word	0x00000000
        /*0040*/ 	.short	0x0000
        /*0042*/ 	.short	0x0000
        /*0044*/ 	.byte	0x00, 0xf5, 0x21, 0x00


	//----- nvinfo : EIATTR_SPARSE_MMA_MASK
	.align		4
.L_27:
        /*0048*/ 	.byte	0x03, 0x50
        /*004a*/ 	.short	0x0000


	//----- nvinfo : EIATTR_MAXREG_COUNT
	.align		4
        /*004c*/ 	.byte	0x03, 0x1b
        /*004e*/ 	.short	0x00ff


	//----- nvinfo : EIATTR_NUM_BARRIERS
	.align		4
        /*0050*/ 	.byte	0x02, 0x4c
        /*0052*/ 	.byte	0x01
	.zero		1


	//----- nvinfo : EIATTR_MERCURY_ISA_VERSION
	.align		4
        /*0054*/ 	.byte	0x03, 0x5f
        /*0056*/ 	.short	0x0101


	//----- nvinfo : EIATTR_VRC_CTA_INIT_COUNT
	.align		4
        /*0058*/ 	.byte	0x02, 0x4a
	.zero		1
	.zero		1


	//----- nvinfo : EIATTR_EXIT_INSTR_OFFSETS
	.align		4
        /*005c*/ 	.byte	0x04, 0x1c
        /*005e*/ 	.short	(.L_29 - .L_28)


	//   ....[0]....
.L_28:
        /*0060*/ 	.word	0x00001160


	//----- nvinfo : EIATTR_CBANK_PARAM_SIZE
	.align		4
.L_29:
        /*0064*/ 	.byte	0x03, 0x19
        /*0066*/ 	.short	0x001c


	//----- nvinfo : EIATTR_PARAM_CBANK
	.align		4
        /*0068*/ 	.byte	0x04, 0x0a
        /*006a*/ 	.short	(.L_31 - .L_30)
	.align		4
.L_30:
        /*006c*/ 	.word	index@(.nv.constant0._Z7Matmul3PfS_S_j)
        /*0070*/ 	.short	0x0380
        /*0072*/ 	.short	0x001c


	//----- nvinfo : EIATTR_SW_WAR
	.align		4
.L_31:
        /*0074*/ 	.byte	0x04, 0x36
        /*0076*/ 	.short	(.L_33 - .L_32)
.L_32:
        /*0078*/ 	.word	0x00000008
.L_33:


//--------------------- .nv.info._Z7Matmul2PfS_S_j --------------------------
	.section	.nv.info._Z7Matmul2PfS_S_j,"",@"SHT_CUDA_INFO"
	.sectionflags	@""
	.align	4


	//----- nvinfo : EIATTR_CUDA_API_VERSION
	.align		4
        /*0000*/ 	.byte	0x04, 0x37
        /*0002*/ 	.short	(.L_35 - .L_34)
.L_34:
        /*0004*/ 	.word	0x00000082


	//----- nvinfo : EIATTR_KPARAM_INFO
	.align		4
.L_35:
        /*0008*/ 	.byte	0x04, 0x17
        /*000a*/ 	.short	(.L_37 - .L_36)
.L_36:
        /*000c*/ 	.word	0x00000000
        /*0010*/ 	.short	0x0003
        /*0012*/ 	.short	0x0018
        /*0014*/ 	.byte	0x00, 0xf0, 0x11, 0x00


	//----- nvinfo : EIATTR_KPARAM_INFO
	.align		4
.L_37:
        /*0018*/ 	.byte	0x04, 0x17
        /*001a*/ 	.short	(.L_39 - .L_38)
.L_38:
        /*001c*/ 	.word	0x00000000
        /*0020*/ 	.short	0x0002
        /*0022*/ 	.short	0x0010
        /*0024*/ 	.byte	0x00, 0xf5, 0x21, 0x00


	//----- nvinfo : EIATTR_KPARAM_INFO
	.align		4
.L_39:
        /*0028*/ 	.byte	0x04, 0x17
        /*002a*/ 	.short	(.L_41 - .L_40)
.L_40:
        /*002c*/ 	.word	0x00000000
        /*0030*/ 	.short	0x0001
        /*0032*/ 	.short	0x0008
        /*0034*/ 	.byte	0x00, 0xf5, 0x21, 0x00


	//----- nvinfo : EIATTR_KPARAM_INFO
	.align		4
.L_41:
        /*0038*/ 	.byte	0x04, 0x17
        /*003a*/ 	.short	(.L_43 - .L_42)
.L_42:
        /*003c*/ 	.word	0x00000000
        /*0040*/ 	.short	0x0000
        /*0042*/ 	.short	0x0000
        /*0044*/ 	.byte	0x00, 0xf5, 0x21, 0x00


	//----- nvinfo : EIATTR_SPARSE_MMA_MASK
	.align		4
.L_43:
        /*0048*/ 	.byte	0x03, 0x50
        /*004a*/ 	.short	0x0000


	//----- nvinfo : EIATTR_MAXREG_COUNT
	.align		4
        /*004c*/ 	.byte	0x03, 0x1b
        /*004e*/ 	.short	0x00ff


	//----- nvinfo : EIATTR_NUM_BARRIERS
	.align		4
        /*0050*/ 	.byte	0x02, 0x4c
        /*0052*/ 	.byte	0x01
	.zero		1


	//----- nvinfo : EIATTR_MERCURY_ISA_VERSION
	.align		4
        /*0054*/ 	.byte	0x03, 0x5f
        /*0056*/ 	.short	0x0101


	//----- nvinfo : EIATTR_VRC_CTA_INIT_COUNT
	.align		4
        /*0058*/ 	.byte	0x02, 0x4a
	.zero		1
	.zero		1


	//----- nvinfo : EIATTR_EXIT_INSTR_OFFSETS
	.align		4
        /*005c*/ 	.byte	0x04, 0x1c
        /*005e*/ 	.short	(.L_45 - .L_44)


	//   ....[0]....
.L_44:
        /*0060*/ 	.word	0x00000760


	//----- nvinfo : EIATTR_CBANK_PARAM_SIZE
	.align		4
.L_45:
        /*0064*/ 	.byte	0x03, 0x19
        /*0066*/ 	.short	0x001c


	//----- nvinfo : EIATTR_PARAM_CBANK
	.align		4
        /*0068*/ 	.byte	0x04, 0x0a
        /*006a*/ 	.short	(.L_47 - .L_46)
	.align		4
.L_46:
        /*006c*/ 	.word	index@(.nv.constant0._Z7Matmul2PfS_S_j)
        /*0070*/ 	.short	0x0380
        /*0072*/ 	.short	0x001c


	//----- nvinfo : EIATTR_SW_WAR
	.align		4
.L_47:
        /*0074*/ 	.byte	0x04, 0x36
        /*0076*/ 	.short	(.L_49 - .L_48)
.L_48:
        /*0078*/ 	.word	0x00000008
.L_49:


//--------------------- .nv.info._Z7Matmul1PfS_S_j --------------------------
	.section	.nv.info._Z7Matmul1PfS_S_j,"",@"SHT_CUDA_INFO"
	.sectionflags	@""
	.align	4


	//----- nvinfo : EIATTR_CUDA_API_VERSION
	.align		4
        /*0000*/ 	.byte	0x04, 0x37
        /*0002*/ 	.short	(.L_51 - .L_50)
.L_50:
        /*0004*/ 	.word	0x00000082


	//----- nvinfo : EIATTR_KPARAM_INFO
	.align		4
.L_51:
        /*0008*/ 	.byte	0x04, 0x17
        /*000a*/ 	.short	(.L_53 - .L_52)
.L_52:
        /*000c*/ 	.word	0x00000000
        /*0010*/ 	.short	0x0003
        /*0012*/ 	.short	0x0018
        /*0014*/ 	.byte	0x00, 0xf0, 0x11, 0x00


	//----- nvinfo : EIATTR_KPARAM_INFO
	.align		4
.L_53:
        /*0018*/ 	.byte	0x04, 0x17
        /*001a*/ 	.short	(.L_55 - .L_54)
.L_54:
        /*001c*/ 	.word	0x00000000
        /*0020*/ 	.short	0x0002
        /*0022*/ 	.short	0x0010
        /*0024*/ 	.byte	0x00, 0xf5, 0x21, 0x00


	//----- nvinfo : EIATTR_KPARAM_INFO
	.align		4
.L_55:
        /*0028*/ 	.byte	0x04, 0x17
        /*002a*/ 	.short	(.L_57 - .L_56)
.L_56:
        /*002c*/ 	.word	0x00000000
        /*0030*/ 	.short	0x0001
        /*0032*/ 	.short	0x0008
        /*0034*/ 	.byte	0x00, 0xf5, 0x21, 0x00


	//----- nvinfo : EIATTR_KPARAM_INFO
	.align		4
.L_57:
        /*0038*/ 	.byte	0x04, 0x17
        /*003a*/ 	.short	(.L_59 - .L_58)
.L_58:
        /*003c*/ 	.word	0x00000000
        /*0040*/ 	.short	0x0000
        /*0042*/ 	.short	0x0000
        /*0044*/ 	.byte	0x00, 0xf5, 0x21, 0x00


	//----- nvinfo : EIATTR_SPARSE_MMA_MASK
	.align		4
.L_59:
        /*0048*/ 	.byte	0x03, 0x50
        /*004a*/ 	.short	0x0000


	//----- nvinfo : EIATTR_MAXREG_COUNT
	.align		4
        /*004c*/ 	.byte	0x03, 0x1b
        /*004e*/ 	.short	0x00ff


	//----- nvinfo : EIATTR_MERCURY_ISA_VERSION
	.align		4
        /*0050*/ 	.byte	0x03, 0x5f
        /*0052*/ 	.short	0x0101


	//----- nvinfo : EIATTR_VRC_CTA_INIT_COUNT
	.align		4
        /*0054*/ 	.byte	0x02, 0x4a
	.zero		1
	.zero		1


	//----- nvinfo : EIATTR_EXIT_INSTR_OFFSETS
	.align		4
        /*0058*/ 	.byte	0x04, 0x1c
        /*005a*/ 	.short	(.L_61 - .L_60)


	//   ....[0]....
.L_60:
        /*005c*/ 	.word	0x00000a40


	//----- nvinfo : EIATTR_CBANK_PARAM_SIZE
	.align		4
.L_61:
        /*0060*/ 	.byte	0x03, 0x19
        /*0062*/ 	.short	0x001c


	//----- nvinfo : EIATTR_PARAM_CBANK
	.align		4
        /*0064*/ 	.byte	0x04, 0x0a
        /*0066*/ 	.short	(.L_63 - .L_62)
	.align		4
.L_62:
        /*0068*/ 	.word	index@(.nv.constant0._Z7Matmul1PfS_S_j)
        /*006c*/ 	.short	0x0380
        /*006e*/ 	.short	0x001c


	//----- nvinfo : EIATTR_SW_WAR
	.align		4
.L_63:
        /*0070*/ 	.byte	0x04, 0x36
        /*0072*/ 	.short	(.L_65 - .L_64)
.L_64:
        /*0074*/ 	.word	0x00000008
.L_65:


//--------------------- .nv.callgraph             --------------------------
	.section	.nv.callgraph,"",@"SHT_CUDA_CALLGRAPH"
	.align	4
	.sectionentsize	8
	.align		4
        /*0000*/ 	.word	0x00000000
	.align		4
        /*0004*/ 	.word	0xffffffff
	.align		4
        /*0008*/ 	.word	0x00000000
	.align		4
        /*000c*/ 	.word	0xfffffffe
	.align		4
        /*0010*/ 	.word	0x00000000
	.align		4
        /*0014*/ 	.word	0xfffffffd
	.align		4
        /*0018*/ 	.word	0x00000000
	.align		4
        /*001c*/ 	.word	0xfffffffc


//--------------------- .text._Z7Matmul3PfS_S_j   --------------------------
	.section	.text._Z7Matmul3PfS_S_j,"ax",@progbits
	.align	128
        .global         _Z7Matmul3PfS_S_j
        .type           _Z7Matmul3PfS_S_j,@function
        .size           _Z7Matmul3PfS_S_j,(.L_x_11 - _Z7Matmul3PfS_S_j)
        .other          _Z7Matmul3PfS_S_j,@"STO_CUDA_ENTRY STV_DEFAULT"
_Z7Matmul3PfS_S_j:
.text._Z7Matmul3PfS_S_j:
[----:B------:R-:W-:Y:S08]  /*0000*/  LDC R1, c[0x0][0x37c] ;  /* 0x0000df00ff017b82 */ /* 0x000ff00000000800 */
[----:B------:R-:W0:Y:S01]  /*0010*/  LDC R0, c[0x0][0x398] ;  /* 0x0000e600ff007b82 */ /* 0x000e220000000800 */
[----:B------:R-:W1:Y:S01]  /*0020*/  S2R R5, SR_TID.X ;  /* 0x0000000000057919 */ /* 0x000e620000002100 */
[----:B------:R-:W2:Y:S01]  /*0030*/  LDCU.64 UR8, c[0x0][0x358] ;  /* 0x00006b00ff0877ac */ /* 0x000ea20008000a00 */
[----:B------:R-:W-:Y:S01]  /*0040*/  HFMA2 R44, -RZ, RZ, 0, 0 ;  /* 0x00000000ff2c7431 */ /* 0x000fe200000001ff */
[----:B------:R-:W-:Y:S01]  /*0050*/  CS2R R30, SRZ ;  /* 0x00000000001e7805 */ /* 0x000fe2000001ff00 */
[----:B------:R-:W1:Y:S01]  /*0060*/  S2R R2, SR_CTAID.Y ;  /* 0x0000000000027919 */ /* 0x000e620000002600 */
[----:B------:R-:W-:-:S02]  /*0070*/  CS2R R32, SRZ ;  /* 0x0000000000207805 */ /* 0x000fc4000001ff00 */
[----:B------:R-:W-:Y:S01]  /*0080*/  CS2R R34, SRZ ;  /* 0x0000000000227805 */ /* 0x000fe2000001ff00 */
[----:B------:R-:W3:Y:S01]  /*0090*/  S2UR UR4, SR_CTAID.X ;  /* 0x00000000000479c3 */ /* 0x000ee20000002500 */
[----:B------:R-:W-:Y:S02]  /*00a0*/  CS2R R40, SRZ ;  /* 0x0000000000287805 */ /* 0x000fe4000001ff00 */
[----:B------:R-:W-:Y:S02]  /*00b0*/  CS2R R38, SRZ ;  /* 0x0000000000267805 */ /* 0x000fe4000001ff00 */
[----:B------:R-:W-:Y:S02]  /*00c0*/  CS2R R36, SRZ ;  /* 0x0000000000247805 */ /* 0x000fe4000001ff00 */
[----:B------:R-:W-:Y:S02]  /*00d0*/  CS2R R42, SRZ ;  /* 0x00000000002a7805 */ /* 0x000fe4000001ff00 */
[----:B------:R-:W-:-:S02]  /*00e0*/  MOV R20, RZ ;  /* 0x000000ff00147202 */ /* 0x000fc40000000f00 */
[----:B0-----:R-:W-:Y:S01]  /*00f0*/  ISETP.NE.AND P0, PT, R0, RZ, PT ;  /* 0x000000ff0000720c */ /* 0x001fe20003f05270 */
[----:B---3--:R-:W-:Y:S01]  /*0100*/  USHF.L.U32 UR4, UR4, 0x4, URZ ;  /* 0x0000000404047899 */ /* 0x008fe200080006ff */
[----:B-1----:R-:W-:-:S11]  /*0110*/  LEA R7, R2, R5, 0x7 ;  /* 0x0000000502077211 */ /* 0x002fd600078e38ff */
[----:B--2---:R-:W-:Y:S05]  /*0120*/  @!P0 BRA `(.L_x_0) ;  /* 0x0000000c00488947 */ /* 0x004fea0003800000 */
[----:B------:R-:W0:Y:S01]  /*0130*/  S2UR UR6, SR_CgaCtaId ;  /* 0x00000000000679c3 */ /* 0x000e220000008800 */
[----:B------:R-:W-:Y:S01]  /*0140*/  UMOV UR5, 0x400 ;  /* 0x0000040000057882 */ /* 0x000fe20000000000 */
[----:B------:R-:W-:Y:S02]  /*0150*/  SHF.R.U32.HI R3, RZ, 0x4, R5 ;  /* 0x00000004ff037819 */ /* 0x000fe40000011605 */
[C---:B------:R-:W-:Y:S02]  /*0160*/  SHF.L.U32 R2, R5.reuse, 0x2, RZ ;  /* 0x0000000205027819 */ /* 0x040fe400000006ff */
[----:B------:R-:W-:Y:S01]  /*0170*/  LOP3.LUT R5, R5, 0xf, RZ, 0xc0, !PT ;  /* 0x0000000f05057812 */ /* 0x000fe200078ec0ff */
[-C--:B------:R-:W-:Y:S01]  /*0180*/  IMAD R4, R3, R0.reuse, UR4 ;  /* 0x0000000403047e24 */ /* 0x080fe2000f8e0200 */
[----:B------:R-:W-:Y:S01]  /*0190*/  LOP3.LUT R9, R2, 0x3c, RZ, 0xc0, !PT ;  /* 0x0000003c02097812 */ /* 0x000fe200078ec0ff */
[----:B------:R-:W-:Y:S01]  /*01a0*/  IMAD R2, R7, R0, 0x3 ;  /* 0x0000000307027424 */ /* 0x000fe200078e0200 */
[----:B------:R-:W-:-:S02]  /*01b0*/  MOV R44, RZ ;  /* 0x000000ff002c7202 */ /* 0x000fc40000000f00 */
[----:B------:R-:W-:Y:S01]  /*01c0*/  IADD3 R5, PT, PT, R5, R4, RZ ;  /* 0x0000000405057210 */ /* 0x000fe20007ffe0ff */
[----:B0-----:R-:W-:-:S03]  /*01d0*/  ULEA UR5, UR6, UR5, 0x18 ;  /* 0x0000000506057291 */ /* 0x001fc6000f8ec0ff */
[----:B------:R-:W-:-:S03]  /*01e0*/  UMOV UR6, 0x3 ;  /* 0x0000000300067882 */ /* 0x000fc60000000000 */
[----:B------:R-:W-:-:S04]  /*01f0*/  LEA R6, R3, UR5, 0x6 ;  /* 0x0000000503067c11 */ /* 0x000fc8000f8e30ff */
[----:B------:R-:W-:-:S07]  /*0200*/  IADD3 R6, PT, PT, R6, R9, RZ ;  /* 0x0000000906067210 */ /* 0x000fce0007ffe0ff */
.L_x_1:
[----:B------:R-:W0:Y:S08]  /*0210*/  LDC.64 R12, c[0x0][0x388] ;  /* 0x0000e200ff0c7b82 */ /* 0x000e300000000a00 */
[----:B------:R-:W1:Y:S01]  /*0220*/  LDC.64 R8, c[0x0][0x380] ;  /* 0x0000e000ff087b82 */ /* 0x000e620000000a00 */
[----:B0-----:R-:W-:-:S05]  /*0230*/  IMAD.WIDE.U32 R12, R5, 0x4, R12 ;  /* 0x00000004050c7825 */ /* 0x001fca00078e000c */
[----:B------:R0:W2:Y:S01]  /*0240*/  LDG.E R19, desc[UR8][R12.64] ;  /* 0x000000080c137981 */ /* 0x0000a2000c1e1900 */
[----:B------:R-:W-:-:S05]  /*0250*/  IADD3 R23, PT, PT, R2, -0x3, RZ ;  /* 0xfffffffd02177810 */ /* 0x000fca0007ffe0ff */
[----:B-1----:R-:W-:-:S05]  /*0260*/  IMAD.WIDE.U32 R22, R23, 0x4, R8 ;  /* 0x0000000417167825 */ /* 0x002fca00078e0008 */
[----:B------:R1:W3:Y:S01]  /*0270*/  LDG.E R27, desc[UR8][R22.64] ;  /* 0x00000008161b7981 */ /* 0x0002e2000c1e1900 */
[----:B------:R-:W-:-:S05]  /*0280*/  IADD3 R11, PT, PT, R2, -0x2, RZ ;  /* 0xfffffffe020b7810 */ /* 0x000fca0007ffe0ff */
[----:B------:R-:W-:-:S05]  /*0290*/  IMAD.WIDE.U32 R10, R11, 0x4, R8 ;  /* 0x000000040b0a7825 */ /* 0x000fca00078e0008 */
[----:B------:R4:W5:Y:S01]  /*02a0*/  LDG.E R26, desc[UR8][R10.64] ;  /* 0x000000080a1a7981 */ /* 0x000962000c1e1900 */
[----:B------:R-:W-:-:S05]  /*02b0*/  IADD3 R17, PT, PT, R2, -0x1, RZ ;  /* 0xffffffff02117810 */ /* 0x000fca0007ffe0ff */
[----:B------:R-:W-:-:S05]  /*02c0*/  IMAD.WIDE.U32 R16, R17, 0x4, R8 ;  /* 0x0000000411107825 */ /* 0x000fca00078e0008 */
[----:B------:R-:W5:Y:S01]  /*02d0*/  LDG.E R25, desc[UR8][R16.64] ;  /* 0x0000000810197981 */ /* 0x000f62000c1e1900 */
[----:B------:R-:W-:-:S05]  /*02e0*/  IMAD.WIDE.U32 R14, R2, 0x4, R8 ;  /* 0x00000004020e7825 */ /* 0x000fca00078e0008 */
[----:B------:R-:W5:Y:S01]  /*02f0*/  LDG.E R24, desc[UR8][R14.64] ;  /* 0x000000080e187981 */ /* 0x000f62000c1e1900 */
[----:B0-----:R-:W-:-:S05]  /*0300*/  IADD3 R13, PT, PT, R2, 0x1, RZ ;  /* 0x00000001020d7810 */ /* 0x001fca0007ffe0ff */
[----:B------:R-:W-:-:S05]  /*0310*/  IMAD.WIDE.U32 R12, R13, 0x4, R8 ;  /* 0x000000040d0c7825 */ /* 0x000fca00078e0008 */
[----:B------:R0:W5:Y:S01]  /*0320*/  LDG.E R29, desc[UR8][R12.64] ;  /* 0x000000080c1d7981 */ /* 0x000162000c1e1900 */
[C---:B------:R-:W-:Y:S02]  /*0330*/  IADD3 R21, PT, PT, R2.reuse, 0x2, RZ ;  /* 0x0000000202157810 */ /* 0x040fe40007ffe0ff */
[C---:B-1----:R-:W-:Y:S02]  /*0340*/  IADD3 R23, PT, PT, R2.reuse, 0x3, RZ ;  /* 0x0000000302177810 */ /* 0x042fe40007ffe0ff */
[----:B------:R-:W-:Y:S01]  /*0350*/  IADD3 R3, PT, PT, R2, 0x4, RZ ;  /* 0x0000000402037810 */ /* 0x000fe20007ffe0ff */
[----:B----4-:R-:W-:-:S04]  /*0360*/  IMAD.WIDE.U32 R10, R21, 0x4, R8 ;  /* 0x00000004150a7825 */ /* 0x010fc800078e0008 */
[--C-:B------:R-:W-:Y:S01]  /*0370*/  IMAD.WIDE.U32 R22, R23, 0x4, R8.reuse ;  /* 0x0000000417167825 */ /* 0x100fe200078e0008 */
[----:B------:R-:W4:Y:S03]  /*0380*/  LDG.E R28, desc[UR8][R10.64] ;  /* 0x000000080a1c7981 */ /* 0x000f26000c1e1900 */
[----:B------:R-:W-:Y:S02]  /*0390*/  IMAD.WIDE.U32 R8, R3, 0x4, R8 ;  /* 0x0000000403087825 */ /* 0x000fe400078e0008 */
[----:B------:R-:W4:Y:S04]  /*03a0*/  LDG.E R3, desc[UR8][R22.64] ;  /* 0x0000000816037981 */ /* 0x000f28000c1e1900 */
[----:B------:R1:W4:Y:S04]  /*03b0*/  LDG.E R4, desc[UR8][R8.64] ;  /* 0x0000000808047981 */ /* 0x000328000c1e1900 */
[----:B--2---:R-:W-:Y:S01]  /*03c0*/  STS [R6], R19 ;  /* 0x0000001306007388 */ /* 0x004fe20000000800 */
[----:B------:R-:W-:Y:S06]  /*03d0*/  BAR.SYNC.DEFER_BLOCKING 0x0 ;  /* 0x0000000000007b1d */ /* 0x000fec0000010000 */
[----:B0-----:R-:W3:Y:S04]  /*03e0*/  LDS.128 R12, [UR5] ;  /* 0x00000005ff0c7984 */ /* 0x001ee80008000c00 */
[----:B-1----:R-:W0:Y:S04]  /*03f0*/  LDS.128 R8, [UR5+0x10] ;  /* 0x00001005ff087984 */ /* 0x002e280008000c00 */
[----:B------:R-:W1:Y:S01]  /*0400*/  LDS.128 R16, [UR5+0x20] ;  /* 0x00002005ff107984 */ /* 0x000e620008000c00 */
[----:B---3--:R-:W-:-:S03]  /*0410*/  FFMA R45, R27, R12, R20 ;  /* 0x0000000c1b2d7223 */ /* 0x008fc60000000014 */
[----:B------:R-:W2:Y:S01]  /*0420*/  LDS.128 R20, [UR5+0x30] ;  /* 0x00003005ff147984 */ /* 0x000ea20008000c00 */
[C---:B------:R-:W-:Y:S01]  /*0430*/  FFMA R30, R27.reuse, R13, R30 ;  /* 0x0000000d1b1e7223 */ /* 0x040fe2000000001e */
[C---:B------:R-:W-:Y:S01]  /*0440*/  FFMA R33, R27.reuse, R14, R33 ;  /* 0x0000000e1b217223 */ /* 0x040fe20000000021 */
[C---:B------:R-:W-:Y:S01]  /*0450*/  FFMA R36, R27.reuse, R15, R36 ;  /* 0x0000000f1b247223 */ /* 0x040fe20000000024 */
[C---:B0-----:R-:W-:Y:S01]  /*0460*/  FFMA R39, R27.reuse, R8, R39 ;  /* 0x000000081b277223 */ /* 0x041fe20000000027 */
[C---:B------:R-:W-:Y:S01]  /*0470*/  FFMA R40, R27.reuse, R9, R40 ;  /* 0x000000091b287223 */ /* 0x040fe20000000028 */
[C---:B------:R-:W-:Y:S01]  /*0480*/  FFMA R43, R27.reuse, R10, R43 ;  /* 0x0000000a1b2b7223 */ /* 0x040fe2000000002b */
[C---:B------:R-:W-:Y:S01]  /*0490*/  FFMA R42, R27.reuse, R11, R42 ;  /* 0x0000000b1b2a7223 */ /* 0x040fe2000000002a */
[C---:B-1----:R-:W-:Y:S01]  /*04a0*/  FFMA R37, R27.reuse, R16, R37 ;  /* 0x000000101b257223 */ /* 0x042fe20000000025 */
[C---:B------:R-:W-:Y:S01]  /*04b0*/  FFMA R38, R27.reuse, R17, R38 ;  /* 0x000000111b267223 */ /* 0x040fe20000000026 */
[C---:B------:R-:W-:Y:S01]  /*04c0*/  FFMA R41, R27.reuse, R18, R41 ;  /* 0x000000121b297223 */ /* 0x040fe20000000029 */
[C---:B------:R-:W-:Y:S01]  /*04d0*/  FFMA R34, R27.reuse, R19, R34 ;  /* 0x000000131b227223 */ /* 0x040fe20000000022 */
[----:B------:R-:W5:Y:S04]  /*04e0*/  LDS.128 R12, [UR5+0x40] ;  /* 0x00004005ff0c7984 */ /* 0x000f680008000c00 */
[----:B------:R-:W-:Y:S04]  /*04f0*/  LDS.128 R8, [UR5+0x50] ;  /* 0x00005005ff087984 */ /* 0x000fe80008000c00 */
[----:B------:R-:W-:Y:S01]  /*0500*/  LDS.128 R16, [UR5+0x70] ;  /* 0x00007005ff107984 */ /* 0x000fe20008000c00 */
[C---:B--2---:R-:W-:Y:S01]  /*0510*/  FFMA R35, R27.reuse, R20, R35 ;  /* 0x000000141b237223 */ /* 0x044fe20000000023 */
[C---:B------:R-:W-:Y:S01]  /*0520*/  FFMA R32, R27.reuse, R21, R32 ;  /* 0x000000151b207223 */ /* 0x040fe20000000020 */
[C---:B------:R-:W-:Y:S01]  /*0530*/  FFMA R31, R27.reuse, R22, R31 ;  /* 0x000000161b1f7223 */ /* 0x040fe2000000001f */
[----:B------:R-:W-:-:S02]  /*0540*/  FFMA R27, R27, R23, R44 ;  /* 0x000000171b1b7223 */ /* 0x000fc4000000002c */
[----:B------:R-:W0:Y:S01]  /*0550*/  LDS.128 R20, [UR5+0x60] ;  /* 0x00006005ff147984 */ /* 0x000e220008000c00 */
[C---:B-----5:R-:W-:Y:S01]  /*0560*/  FFMA R44, R26.reuse, R12, R45 ;  /* 0x0000000c1a2c7223 */ /* 0x060fe2000000002d */
[C---:B------:R-:W-:Y:S01]  /*0570*/  FFMA R30, R26.reuse, R13, R30 ;  /* 0x0000000d1a1e7223 */ /* 0x040fe2000000001e */
[C---:B------:R-:W-:Y:S01]  /*0580*/  FFMA R33, R26.reuse, R14, R33 ;  /* 0x0000000e1a217223 */ /* 0x040fe20000000021 */
[C---:B------:R-:W-:Y:S02]  /*0590*/  FFMA R36, R26.reuse, R15, R36 ;  /* 0x0000000f1a247223 */ /* 0x040fe40000000024 */
[----:B------:R-:W1:Y:S01]  /*05a0*/  LDS.128 R12, [UR5+0x80] ;  /* 0x00008005ff0c7984 */ /* 0x000e620008000c00 */
[C---:B0-----:R-:W-:Y:S01]  /*05b0*/  FFMA R37, R26.reuse, R20, R37 ;  /* 0x000000141a257223 */ /* 0x041fe20000000025 */
[C---:B------:R-:W-:Y:S01]  /*05c0*/  FFMA R38, R26.reuse, R21, R38 ;  /* 0x000000151a267223 */ /* 0x040fe20000000026 */
[C---:B------:R-:W-:Y:S01]  /*05d0*/  FFMA R41, R26.reuse, R22, R41 ;  /* 0x000000161a297223 */ /* 0x040fe20000000029 */
[----:B------:R-:W-:-:S02]  /*05e0*/  FFMA R34, R26, R23, R34 ;  /* 0x000000171a227223 */ /* 0x000fc40000000022 */
[----:B------:R-:W0:Y:S01]  /*05f0*/  LDS.128 R20, [UR5+0x90] ;  /* 0x00009005ff147984 */ /* 0x000e220008000c00 */
[C---:B------:R-:W-:Y:S01]  /*0600*/  FFMA R39, R26.reuse, R8, R39 ;  /* 0x000000081a277223 */ /* 0x040fe20000000027 */
[C---:B------:R-:W-:Y:S01]  /*0610*/  FFMA R40, R26.reuse, R9, R40 ;  /* 0x000000091a287223 */ /* 0x040fe20000000028 */
[C---:B------:R-:W-:Y:S01]  /*0620*/  FFMA R43, R26.reuse, R10, R43 ;  /* 0x0000000a1a2b7223 */ /* 0x040fe2000000002b */
[C---:B------:R-:W-:Y:S01]  /*0630*/  FFMA R42, R26.reuse, R11, R42 ;  /* 0x0000000b1a2a7223 */ /* 0x040fe2000000002a */
[C---:B------:R-:W-:Y:S01]  /*0640*/  FFMA R35, R26.reuse, R16, R35 ;  /* 0x000000101a237223 */ /* 0x040fe20000000023 */
[----:B------:R-:W2:Y:S01]  /*0650*/  LDS.128 R8, [UR5+0xa0] ;  /* 0x0000a005ff087984 */ /* 0x000ea20008000c00 */
[C---:B------:R-:W-:Y:S01]  /*0660*/  FFMA R32, R26.reuse, R17, R32 ;  /* 0x000000111a207223 */ /* 0x040fe20000000020 */
[C---:B------:R-:W-:Y:S01]  /*0670*/  FFMA R31, R26.reuse, R18, R31 ;  /* 0x000000121a1f7223 */ /* 0x040fe2000000001f */
[----:B------:R-:W-:Y:S01]  /*0680*/  FFMA R26, R26, R19, R27 ;  /* 0x000000131a1a7223 */ /* 0x000fe2000000001b */
[C---:B-1----:R-:W-:Y:S01]  /*0690*/  FFMA R27, R25.reuse, R12, R44 ;  /* 0x0000000c191b7223 */ /* 0x042fe2000000002c */
[----:B------:R-:W1:Y:S01]  /*06a0*/  LDS.128 R16, [UR5+0xb0] ;  /* 0x0000b005ff107984 */ /* 0x000e620008000c00 */
[C---:B------:R-:W-:Y:S01]  /*06b0*/  FFMA R30, R25.reuse, R13, R30 ;  /* 0x0000000d191e7223 */ /* 0x040fe2000000001e */
[C---:B------:R-:W-:Y:S01]  /*06c0*/  FFMA R33, R25.reuse, R14, R33 ;  /* 0x0000000e19217223 */ /* 0x040fe20000000021 */
[----:B------:R-:W-:-:S02]  /*06d0*/  FFMA R36, R25, R15, R36 ;  /* 0x0000000f19247223 */ /* 0x000fc40000000024 */
[----:B------:R-:W3:Y:S01]  /*06e0*/  LDS.128 R12, [UR5+0xd0] ;  /* 0x0000d005ff0c7984 */ /* 0x000ee20008000c00 */
[C---:B0-----:R-:W-:Y:S01]  /*06f0*/  FFMA R39, R25.reuse, R20, R39 ;  /* 0x0000001419277223 */ /* 0x041fe20000000027 */
[C---:B------:R-:W-:Y:S01]  /*0700*/  FFMA R40, R25.reuse, R21, R40 ;  /* 0x0000001519287223 */ /* 0x040fe20000000028 */
[C---:B------:R-:W-:Y:S01]  /*0710*/  FFMA R43, R25.reuse, R22, R43 ;  /* 0x00000016192b7223 */ /* 0x040fe2000000002b */
[C---:B------:R-:W-:Y:S02]  /*0720*/  FFMA R42, R25.reuse, R23, R42 ;  /* 0x00000017192a7223 */ /* 0x040fe4000000002a */
[----:B------:R-:W0:Y:S01]  /*0730*/  LDS.128 R20, [UR5+0xc0] ;  /* 0x0000c005ff147984 */ /* 0x000e220008000c00 */
[C---:B--2---:R-:W-:Y:S01]  /*0740*/  FFMA R37, R25.reuse, R8, R37 ;  /* 0x0000000819257223 */ /* 0x044fe20000000025 */
[C---:B------:R-:W-:Y:S01]  /*0750*/  FFMA R38, R25.reuse, R9, R38 ;  /* 0x0000000919267223 */ /* 0x040fe20000000026 */
[C---:B------:R-:W-:Y:S01]  /*0760*/  FFMA R41, R25.reuse, R10, R41 ;  /* 0x0000000a19297223 */ /* 0x040fe20000000029 */
[----:B------:R-:W-:-:S02]  /*0770*/  FFMA R34, R25, R11, R34 ;  /* 0x0000000b19227223 */ /* 0x000fc40000000022 */
[----:B------:R-:W2:Y:S01]  /*0780*/  LDS.128 R8, [UR5+0xe0] ;  /* 0x0000e005ff087984 */ /* 0x000ea20008000c00 */
[C---:B-1----:R-:W-:Y:S01]  /*0790*/  FFMA R44, R25.reuse, R19, R26 ;  /* 0x00000013192c7223 */ /* 0x042fe2000000001a */
[C---:B------:R-:W-:Y:S01]  /*07a0*/  FFMA R35, R25.reuse, R16, R35 ;  /* 0x0000001019237223 */ /* 0x040fe20000000023 */
[C---:B------:R-:W-:Y:S01]  /*07b0*/  FFMA R32, R25.reuse, R17, R32 ;  /* 0x0000001119207223 */ /* 0x040fe20000000020 */
[----:B------:R-:W-:Y:S01]  /*07c0*/  FFMA R31, R25, R18, R31 ;  /* 0x00000012191f7223 */ /* 0x000fe2000000001f */
[C---:B---3--:R-:W-:Y:S01]  /*07d0*/  FFMA R39, R24.reuse, R12, R39 ;  /* 0x0000000c18277223 */ /* 0x048fe20000000027 */
[C---:B------:R-:W-:Y:S01]  /*07e0*/  FFMA R40, R24.reuse, R13, R40 ;  /* 0x0000000d18287223 */ /* 0x040fe20000000028 */
[C---:B------:R-:W-:Y:S01]  /*07f0*/  FFMA R43, R24.reuse, R14, R43 ;  /* 0x0000000e182b7223 */ /* 0x040fe2000000002b */
[C---:B------:R-:W-:Y:S01]  /*0800*/  FFMA R42, R24.reuse, R15, R42 ;  /* 0x0000000f182a7223 */ /* 0x040fe2000000002a */
[----:B------:R-:W1:Y:S04]  /*0810*/  LDS.128 R16, [UR5+0xf0] ;  /* 0x0000f005ff107984 */ /* 0x000e680008000c00 */
[----:B------:R-:W3:Y:S01]  /*0820*/  LDS.128 R12, [UR5+0x110] ;  /* 0x00011005ff0c7984 */ /* 0x000ee20008000c00 */
[C---:B0-----:R-:W-:Y:S01]  /*0830*/  FFMA R26, R24.reuse, R20, R27 ;  /* 0x00000014181a7223 */ /* 0x041fe2000000001b */
[C---:B------:R-:W-:Y:S01]  /*0840*/  FFMA R30, R24.reuse, R21, R30 ;  /* 0x00000015181e7223 */ /* 0x040fe2000000001e */
[C---:B------:R-:W-:Y:S01]  /*0850*/  FFMA R33, R24.reuse, R22, R33 ;  /* 0x0000001618217223 */ /* 0x040fe20000000021 */
[----:B------:R-:W-:-:S02]  /*0860*/  FFMA R36, R24, R23, R36 ;  /* 0x0000001718247223 */ /* 0x000fc40000000024 */
[----:B------:R-:W0:Y:S01]  /*0870*/  LDS.128 R20, [UR5+0x100] ;  /* 0x00010005ff147984 */ /* 0x000e220008000c00 */
[C---:B--2---:R-:W-:Y:S01]  /*0880*/  FFMA R37, R24.reuse, R8, R37 ;  /* 0x0000000818257223 */ /* 0x044fe20000000025 */
[C---:B------:R-:W-:Y:S01]  /*0890*/  FFMA R38, R24.reuse, R9, R38 ;  /* 0x0000000918267223 */ /* 0x040fe20000000026 */
[C---:B------:R-:W-:Y:S01]  /*08a0*/  FFMA R41, R24.reuse, R10, R41 ;  /* 0x0000000a18297223 */ /* 0x040fe20000000029 */
[C---:B------:R-:W-:Y:S02]  /*08b0*/  FFMA R34, R24.reuse, R11, R34 ;  /* 0x0000000b18227223 */ /* 0x040fe40000000022 */
        /* <DEDUP_REMOVED lines=10> */
[----:B------:R-:W4:Y:S01]  /*0960*/  LDS.128 R12, [UR5+0x150] ;  /* 0x00015005ff0c7984 */ /* 0x000f220008000c00 */
[----:B0-----:R-:W-:-:S03]  /*0970*/  FFMA R45, R29, R20, R26 ;  /* 0x000000141d2d7223 */ /* 0x001fc6000000001a */
[----:B------:R-:W0:Y:S01]  /*0980*/  LDS.128 R24, [UR5+0x140] ;  /* 0x00014005ff187984 */ /* 0x000e220008000c00 */
[C---:B------:R-:W-:Y:S01]  /*0990*/  FFMA R30, R29.reuse, R21, R30 ;  /* 0x000000151d1e7223 */ /* 0x040fe2000000001e */
[C---:B------:R-:W-:Y:S01]  /*09a0*/  FFMA R33, R29.reuse, R22, R33 ;  /* 0x000000161d217223 */ /* 0x040fe20000000021 */
[C---:B------:R-:W-:Y:S01]  /*09b0*/  FFMA R36, R29.reuse, R23, R36 ;  /* 0x000000171d247223 */ /* 0x040fe20000000024 */
[C---:B--2---:R-:W-:Y:S01]  /*09c0*/  FFMA R37, R29.reuse, R8, R37 ;  /* 0x000000081d257223 */ /* 0x044fe20000000025 */
[C---:B------:R-:W-:Y:S01]  /*09d0*/  FFMA R38, R29.reuse, R9, R38 ;  /* 0x000000091d267223 */ /* 0x040fe20000000026 */
[C---:B------:R-:W-:Y:S01]  /*09e0*/  FFMA R41, R29.reuse, R10, R41 ;  /* 0x0000000a1d297223 */ /* 0x040fe20000000029 */
[C---:B------:R-:W-:Y:S01]  /*09f0*/  FFMA R34, R29.reuse, R11, R34 ;  /* 0x0000000b1d227223 */ /* 0x040fe20000000022 */
[----:B------:R-:W2:Y:S04]  /*0a00*/  LDS.128 R20, [UR5+0x170] ;  /* 0x00017005ff147984 */ /* 0x000ea80008000c00 */
[----:B------:R-:W3:Y:S01]  /*0a10*/  LDS.128 R8, [UR5+0x160] ;  /* 0x00016005ff087984 */ /* 0x000ee20008000c00 */
[C---:B-1----:R-:W-:Y:S01]  /*0a20*/  FFMA R35, R29.reuse, R16, R35 ;  /* 0x000000101d237223 */ /* 0x042fe20000000023 */
[C---:B------:R-:W-:Y:S01]  /*0a30*/  FFMA R32, R29.reuse, R17, R32 ;  /* 0x000000111d207223 */ /* 0x040fe20000000020 */
[C---:B------:R-:W-:Y:S01]  /*0a40*/  FFMA R31, R29.reuse, R18, R31 ;  /* 0x000000121d1f7223 */ /* 0x040fe2000000001f */
[----:B------:R-:W-:Y:S01]  /*0a50*/  FFMA R44, R29, R19, R44 ;  /* 0x000000131d2c7223 */ /* 0x000fe2000000002c */
[C---:B----4-:R-:W-:Y:S01]  /*0a60*/  FFMA R39, R28.reuse, R12, R39 ;  /* 0x0000000c1c277223 */ /* 0x050fe20000000027 */
[C---:B------:R-:W-:Y:S01]  /*0a70*/  FFMA R40, R28.reuse, R13, R40 ;  /* 0x0000000d1c287223 */ /* 0x040fe20000000028 */
[C---:B------:R-:W-:Y:S01]  /*0a80*/  FFMA R43, R28.reuse, R14, R43 ;  /* 0x0000000e1c2b7223 */ /* 0x040fe2000000002b */
[C---:B------:R-:W-:Y:S01]  /*0a90*/  FFMA R42, R28.reuse, R15, R42 ;  /* 0x0000000f1c2a7223 */ /* 0x040fe2000000002a */
[----:B------:R-:W1:Y:S04]  /*0aa0*/  LDS.128 R16, [UR5+0x190] ;  /* 0x00019005ff107984 */ /* 0x000e680008000c00 */
[----:B------:R-:W4:Y:S01]  /*0ab0*/  LDS.128 R12, [UR5+0x1a0] ;  /* 0x0001a005ff0c7984 */ /* 0x000f220008000c00 */
[C---:B0-----:R-:W-:Y:S01]  /*0ac0*/  FFMA R45, R28.reuse, R24, R45 ;  /* 0x000000181c2d7223 */ /* 0x041fe2000000002d */
[C---:B------:R-:W-:Y:S01]  /*0ad0*/  FFMA R30, R28.reuse, R25, R30 ;  /* 0x000000191c1e7223 */ /* 0x040fe2000000001e */
[C---:B------:R-:W-:Y:S01]  /*0ae0*/  FFMA R33, R28.reuse, R26, R33 ;  /* 0x0000001a1c217223 */ /* 0x040fe20000000021 */
[----:B------:R-:W-:-:S02]  /*0af0*/  FFMA R36, R28, R27, R36 ;  /* 0x0000001b1c247223 */ /* 0x000fc40000000024 */
[----:B------:R-:W0:Y:S01]  /*0b00*/  LDS.128 R24, [UR5+0x180] ;  /* 0x00018005ff187984 */ /* 0x000e220008000c00 */
[C---:B--2---:R-:W-:Y:S01]  /*0b10*/  FFMA R35, R28.reuse, R20, R35 ;  /* 0x000000141c237223 */ /* 0x044fe20000000023 */
[C---:B---3--:R-:W-:Y:S01]  /*0b20*/  FFMA R37, R28.reuse, R8, R37 ;  /* 0x000000081c257223 */ /* 0x048fe20000000025 */
[C---:B------:R-:W-:Y:S01]  /*0b30*/  FFMA R38, R28.reuse, R9, R38 ;  /* 0x000000091c267223 */ /* 0x040fe20000000026 */
[C---:B------:R-:W-:Y:S01]  /*0b40*/  FFMA R41, R28.reuse, R10, R41 ;  /* 0x0000000a1c297223 */ /* 0x040fe20000000029 */
[C---:B------:R-:W-:Y:S02]  /*0b50*/  FFMA R34, R28.reuse, R11, R34 ;  /* 0x0000000b1c227223 */ /* 0x040fe40000000022 */
[----:B------:R-:W2:Y:S01]  /*0b60*/  LDS.128 R8, [UR5+0x1b0] ;  /* 0x0001b005ff087984 */ /* 0x000ea20008000c00 */
[C---:B------:R-:W-:Y:S01]  /*0b70*/  FFMA R32, R28.reuse, R21, R32 ;  /* 0x000000151c207223 */ /* 0x040fe20000000020 */
[C---:B------:R-:W-:Y:S01]  /*0b80*/  FFMA R31, R28.reuse, R22, R31 ;  /* 0x000000161c1f7223 */ /* 0x040fe2000000001f */
[----:B------:R-:W-:-:S02]  /*0b90*/  FFMA R44, R28, R23, R44 ;  /* 0x000000171c2c7223 */ /* 0x000fc4000000002c */
[----:B------:R-:W3:Y:S01]  /*0ba0*/  LDS.128 R20, [UR5+0x1c0] ;  /* 0x0001c005ff147984 */ /* 0x000ee20008000c00 */
[C---:B-1----:R-:W-:Y:S01]  /*0bb0*/  FFMA R39, R3.reuse, R16, R39 ;  /* 0x0000001003277223 */ /* 0x042fe20000000027 */
[C---:B------:R-:W-:Y:S01]  /*0bc0*/  FFMA R40, R3.reuse, R17, R40 ;  /* 0x0000001103287223 */ /* 0x040fe20000000028 */
[C---:B------:R-:W-:Y:S01]  /*0bd0*/  FFMA R43, R3.reuse, R18, R43 ;  /* 0x00000012032b7223 */ /* 0x040fe2000000002b */
[C---:B------:R-:W-:Y:S01]  /*0be0*/  FFMA R42, R3.reuse, R19, R42 ;  /* 0x00000013032a7223 */ /* 0x040fe2000000002a */
        /* <DEDUP_REMOVED lines=11> */
[----:B------:R-:W-:-:S06]  /*0ca0*/  UIADD3 UR7, UPT, UPT, UR6, 0x5, URZ ;  /* 0x0000000506077890 */ /* 0x000fcc000fffe0ff */
[----:B------:R-:W-:Y:S01]  /*0cb0*/  ISETP.LE.U32.AND P0, PT, R0, UR7, PT ;  /* 0x0000000700007c0c */ /* 0x000fe2000bf03070 */
[C---:B--2---:R-:W-:Y:S01]  /*0cc0*/  FFMA R35, R3.reuse, R8, R35 ;  /* 0x0000000803237223 */ /* 0x044fe20000000023 */
[C---:B------:R-:W-:Y:S01]  /*0cd0*/  FFMA R32, R3.reuse, R9, R32 ;  /* 0x0000000903207223 */ /* 0x040fe20000000020 */
[C---:B------:R-:W-:Y:S01]  /*0ce0*/  FFMA R31, R3.reuse, R10, R31 ;  /* 0x0000000a031f7223 */ /* 0x040fe2000000001f */
[----:B------:R-:W-:Y:S01]  /*0cf0*/  FFMA R44, R3, R11, R44 ;  /* 0x0000000b032c7223 */ /* 0x000fe2000000002c */
[----:B------:R-:W-:Y:S01]  /*0d00*/  UIADD3 UR6, UPT, UPT, UR6, 0x8, URZ ;  /* 0x0000000806067890 */ /* 0x000fe2000fffe0ff */
[C---:B---3--:R-:W-:Y:S01]  /*0d10*/  FFMA R20, R4.reuse, R20, R45 ;  /* 0x0000001404147223 */ /* 0x048fe2000000002d */
[C---:B------:R-:W-:Y:S01]  /*0d20*/  FFMA R30, R4.reuse, R21, R30 ;  /* 0x00000015041e7223 */ /* 0x040fe2000000001e */
[C---:B------:R-:W-:Y:S01]  /*0d30*/  FFMA R33, R4.reuse, R22, R33 ;  /* 0x0000001604217223 */ /* 0x040fe20000000021 */
[----:B------:R-:W-:Y:S01]  /*0d40*/  FFMA R36, R4, R23, R36 ;  /* 0x0000001704247223 */ /* 0x000fe20000000024 */
[----:B------:R-:W-:-:S02]  /*0d50*/  IADD3 R2, PT, PT, R2, 0x8, RZ ;  /* 0x0000000802027810 */ /* 0x000fc40007ffe0ff */
[----:B------:R-:W-:Y:S01]  /*0d60*/  LEA R5, R0, R5, 0x3 ;  /* 0x0000000500057211 */ /* 0x000fe200078e18ff */
        /* <DEDUP_REMOVED lines=8> */
[C---:B0-----:R-:W-:Y:S01]  /*0df0*/  FFMA R39, R4.reuse, R24, R39 ;  /* 0x0000001804277223 */ /* 0x041fe20000000027 */
[C---:B------:R-:W-:Y:S01]  /*0e00*/  FFMA R40, R4.reuse, R25, R40 ;  /* 0x0000001904287223 */ /* 0x040fe20000000028 */
[C---:B------:R-:W-:Y:S01]  /*0e10*/  FFMA R43, R4.reuse, R26, R43 ;  /* 0x0000001a042b7223 */ /* 0x040fe2000000002b */
[----:B------:R-:W-:Y:S01]  /*0e20*/  FFMA R42, R4, R27, R42 ;  /* 0x0000001b042a7223 */ /* 0x000fe2000000002a */
[----:B------:R-:W-:Y:S06]  /*0e30*/  BAR.SYNC.DEFER_BLOCKING 0x0 ;  /* 0x0000000000007b1d */ /* 0x000fec0000010000 */
[----:B------:R-:W-:Y:S05]  /*0e40*/  @!P0 BRA `(.L_x_1) ;  /* 0xfffffff000f08947 */ /* 0x000fea000383ffff */
.L_x_0:
[----:B------:R-:W0:Y:S01]  /*0e50*/  LDC.64 R2, c[0x0][0x390] ;  /* 0x0000e400ff027b82 */ /* 0x000e220000000a00 */
[----:B------:R-:W-:-:S05]  /*0e60*/  IMAD R29, R7, R0, UR4 ;  /* 0x00000004071d7e24 */ /* 0x000fca000f8e0200 */
[C---:B------:R-:W-:Y:S02]  /*0e70*/  IADD3 R7, PT, PT, R29.reuse, 0x1, RZ ;  /* 0x000000011d077810 */ /* 0x040fe40007ffe0ff */
[C---:B------:R-:W-:Y:S02]  /*0e80*/  IADD3 R9, PT, PT, R29.reuse, 0x2, RZ ;  /* 0x000000021d097810 */ /* 0x040fe40007ffe0ff */
[C---:B------:R-:W-:Y:S02]  /*0e90*/  IADD3 R27, PT, PT, R29.reuse, 0x3, RZ ;  /* 0x000000031d1b7810 */ /* 0x040fe40007ffe0ff */
[C---:B------:R-:W-:Y:S02]  /*0ea0*/  IADD3 R25, PT, PT, R29.reuse, 0x4, RZ ;  /* 0x000000041d197810 */ /* 0x040fe40007ffe0ff */
[C---:B------:R-:W-:Y:S02]  /*0eb0*/  IADD3 R23, PT, PT, R29.reuse, 0x5, RZ ;  /* 0x000000051d177810 */ /* 0x040fe40007ffe0ff */
[----:B------:R-:W-:-:S02]  /*0ec0*/  IADD3 R21, PT, PT, R29, 0x6, RZ ;  /* 0x000000061d157810 */ /* 0x000fc40007ffe0ff */
[C---:B------:R-:W-:Y:S02]  /*0ed0*/  IADD3 R11, PT, PT, R29.reuse, 0x7, RZ ;  /* 0x000000071d0b7810 */ /* 0x040fe40007ffe0ff */
[C---:B------:R-:W-:Y:S02]  /*0ee0*/  IADD3 R13, PT, PT, R29.reuse, 0x8, RZ ;  /* 0x000000081d0d7810 */ /* 0x040fe40007ffe0ff */
[C---:B------:R-:W-:Y:S01]  /*0ef0*/  IADD3 R45, PT, PT, R29.reuse, 0x9, RZ ;  /* 0x000000091d2d7810 */ /* 0x040fe20007ffe0ff */
[C-C-:B0-----:R-:W-:Y:S01]  /*0f00*/  IMAD.WIDE.U32 R4, R29.reuse, 0x4, R2.reuse ;  /* 0x000000041d047825 */ /* 0x141fe200078e0002 */
[C---:B------:R-:W-:Y:S02]  /*0f10*/  IADD3 R10, PT, PT, R29.reuse, 0xa, RZ ;  /* 0x0000000a1d0a7810 */ /* 0x040fe40007ffe0ff */
[----:B------:R-:W-:Y:S01]  /*0f20*/  IADD3 R12, PT, PT, R29, 0xb, RZ ;  /* 0x0000000b1d0c7810 */ /* 0x000fe20007ffe0ff */
[----:B------:R-:W-:Y:S01]  /*0f30*/  IMAD.WIDE.U32 R6, R7, 0x4, R2 ;  /* 0x0000000407067825 */ /* 0x000fe200078e0002 */
[----:B------:R0:W-:Y:S01]  /*0f40*/  STG.E desc[UR8][R4.64], R20 ;  /* 0x0000001404007986 */ /* 0x0001e2000c101908 */
[----:B------:R-:W-:-:S02]  /*0f50*/  IADD3 R15, PT, PT, R29, 0xc, RZ ;  /* 0x0000000c1d0f7810 */ /* 0x000fc40007ffe0ff */
[--C-:B------:R-:W-:Y:S01]  /*0f60*/  IMAD.WIDE.U32 R8, R9, 0x4, R2.reuse ;  /* 0x0000000409087825 */ /* 0x100fe200078e0002 */
[----:B------:R1:W-:Y:S01]  /*0f70*/  STG.E desc[UR8][R6.64], R30 ;  /* 0x0000001e06007986 */ /* 0x0003e2000c101908 */
[----:B------:R-:W-:Y:S02]  /*0f80*/  IADD3 R17, PT, PT, R29, 0xd, RZ ;  /* 0x0000000d1d117810 */ /* 0x000fe40007ffe0ff */
[--C-:B------:R-:W-:Y:S01]  /*0f90*/  IMAD.WIDE.U32 R26, R27, 0x4, R2.reuse ;  /* 0x000000041b1a7825 */ /* 0x100fe200078e0002 */
[----:B------:R2:W-:Y:S01]  /*0fa0*/  STG.E desc[UR8][R8.64], R33 ;  /* 0x0000002108007986 */ /* 0x0005e2000c101908 */
[----:B------:R-:W-:Y:S02]  /*0fb0*/  IADD3 R19, PT, PT, R29, 0xe, RZ ;  /* 0x0000000e1d137810 */ /* 0x000fe40007ffe0ff */
[----:B------:R-:W-:Y:S01]  /*0fc0*/  IMAD.WIDE.U32 R24, R25, 0x4, R2 ;  /* 0x0000000419187825 */ /* 0x000fe200078e0002 */
[----:B------:R-:W-:Y:S01]  /*0fd0*/  STG.E desc[UR8][R26.64], R36 ;  /* 0x000000241a007986 */ /* 0x000fe2000c101908 */
[----:B------:R-:W-:-:S02]  /*0fe0*/  IADD3 R29, PT, PT, R29, 0xf, RZ ;  /* 0x0000000f1d1d7810 */ /* 0x000fc40007ffe0ff */
[--C-:B------:R-:W-:Y:S01]  /*0ff0*/  IMAD.WIDE.U32 R22, R23, 0x4, R2.reuse ;  /* 0x0000000417167825 */ /* 0x100fe200078e0002 */
[----:B------:R-:W-:Y:S03]  /*1000*/  STG.E desc[UR8][R24.64], R39 ;  /* 0x0000002718007986 */ /* 0x000fe6000c101908 */
[--C-:B0-----:R-:W-:Y:S01]  /*1010*/  IMAD.WIDE.U32 R20, R21, 0x4, R2.reuse ;  /* 0x0000000415147825 */ /* 0x101fe200078e0002 */
[----:B------:R-:W-:Y:S03]  /*1020*/  STG.E desc[UR8][R22.64], R40 ;  /* 0x0000002816007986 */ /* 0x000fe6000c101908 */
[--C-:B------:R-:W-:Y:S01]  /*1030*/  IMAD.WIDE.U32 R4, R11, 0x4, R2.reuse ;  /* 0x000000040b047825 */ /* 0x100fe200078e0002 */
[----:B------:R-:W-:Y:S03]  /*1040*/  STG.E desc[UR8][R20.64], R43 ;  /* 0x0000002b14007986 */ /* 0x000fe6000c101908 */
[--C-:B-1----:R-:W-:Y:S01]  /*1050*/  IMAD.WIDE.U32 R6, R13, 0x4, R2.reuse ;  /* 0x000000040d067825 */ /* 0x102fe200078e0002 */
[----:B------:R-:W-:Y:S03]  /*1060*/  STG.E desc[UR8][R4.64], R42 ;  /* 0x0000002a04007986 */ /* 0x000fe6000c101908 */
[--C-:B--2---:R-:W-:Y:S01]  /*1070*/  IMAD.WIDE.U32 R8, R45, 0x4, R2.reuse ;  /* 0x000000042d087825 */ /* 0x104fe200078e0002 */
[----:B------:R-:W-:Y:S03]  /*1080*/  STG.E desc[UR8][R6.64], R37 ;  /* 0x0000002506007986 */ /* 0x000fe6000c101908 */
[--C-:B------:R-:W-:Y:S01]  /*1090*/  IMAD.WIDE.U32 R10, R10, 0x4, R2.reuse ;  /* 0x000000040a0a7825 */ /* 0x100fe200078e0002 */
        /* <DEDUP_REMOVED lines=9> */
[----:B------:R-:W-:Y:S01]  /*1130*/  IMAD.WIDE.U32 R2, R29, 0x4, R2 ;  /* 0x000000041d027825 */ /* 0x000fe200078e0002 */
[----:B------:R-:W-:Y:S04]  /*1140*/  STG.E desc[UR8][R18.64], R31 ;  /* 0x0000001f12007986 */ /* 0x000fe8000c101908 */
[----:B------:R-:W-:Y:S01]  /*1150*/  STG.E desc[UR8][R2.64], R44 ;  /* 0x0000002c02007986 */ /* 0x000fe2000c101908 */
[----:B------:R-:W-:Y:S05]  /*1160*/  EXIT ;  /* 0x000000000000794d */ /* 0x000fea0003800000 */
.L_x_2:
[----:B------:R-:W-:-:S00]  /*1170*/  BRA `(.L_x_2) ;  /* 0xfffffffc00fc7947 */ /* 0x000fc0000383ffff */
[----:B------:R-:W-:-:S00]  /*1180*/  NOP ;  /* 0x0000000000007918 */ /* 0x000fc00000000000 */
[----:B------:R-:W-:-:S00]  /*1190*/  NOP ;  /* 0x0000000000007918 */ /* 0x000fc00000000000 */
[----:B------:R-:W-:-:S00]  /*11a0*/  NOP ;  /* 0x0000000000007918 */ /* 0x000fc00000000000 */
[----:B------:R-:W-:-:S00]  /*11b0*/  NOP ;  /* 0x0000000000007918 */ /* 0x000fc00000000000 */
[----:B------:R-:W-:-:S00]  /*11c0*/  NOP ;  /* 0x0000000000007918 */ /* 0x000fc00000000000 */
[----:B------:R-:W-:-:S00]  /*11d0*/  NOP ;  /* 0x0000000000007918 */ /* 0x000fc00000000000 */
[----:B------:R-:W-:-:S00]  /*11e0*/  NOP ;  /* 0x0000000000007918 */ /* 0x000fc00000000000 */
[----:B------:R-:W-:-:S00]  /*11f0*/  NOP ;  /* 0x0000000000007918 */ /* 0x000fc00000000000 */
.L_x_11:


//--------------------- .text._Z7Matmul2PfS_S_j   --------------------------
	.section	.text._Z7Matmul2PfS_S_j,"ax",@progbits
	.align	128
        .global         _Z7Matmul2PfS_S_j
        .type           _Z7Matmul2PfS_S_j,@function
        .size           _Z7Matmul2PfS_S_j,(.L_x_12 - _Z7Matmul2PfS_S_j)
        .other          _Z7Matmul2PfS_S_j,@"STO_CUDA_ENTRY STV_DEFAULT"
_Z7Matmul2PfS_S_j:
.text._Z7Matmul2PfS_S_j:
[----:B------:R-:W-:Y:S01]  /*0000*/  LDC R1, c[0x0][0x37c] ;  /* 0x0000df00ff017b82 */ /* 0x000fe20000000800 */
[----:B------:R-:W0:Y:S07]  /*0010*/  S2R R9, SR_TID.Y ;  /* 0x0000000000097919 */ /* 0x000e2e0000002200 */
[----:B------:R-:W1:Y:S01]  /*0020*/  LDC R0, c[0x0][0x398] ;  /* 0x0000e600ff007b82 */ /* 0x000e620000000800 */
[----:B------:R-:W2:Y:S01]  /*0030*/  LDCU.64 UR8, c[0x0][0x358] ;  /* 0x00006b00ff0877ac */ /* 0x000ea20008000a00 */
[----:B------:R-:W-:Y:S01]  /*0040*/  HFMA2 R11, -RZ, RZ, 0, 0 ;  /* 0x00000000ff0b7431 */ /* 0x000fe200000001ff */
[----:B------:R-:W3:Y:S05]  /*0050*/  S2R R6, SR_TID.X ;  /* 0x0000000000067919 */ /* 0x000eea0000002100 */
[----:B------:R-:W0:Y:S08]  /*0060*/  LDC R2, c[0x0][0x364] ;  /* 0x0000d900ff027b82 */ /* 0x000e300000000800 */
[----:B------:R-:W-:Y:S08]  /*0070*/  S2UR UR4, SR_CTAID.X ;  /* 0x00000000000479c3 */ /* 0x000ff00000002500 */
[----:B------:R-:W0:Y:S01]  /*0080*/  S2UR UR5, SR_CTAID.Y ;  /* 0x00000000000579c3 */ /* 0x000e220000002600 */
[----:B-1----:R-:W-:-:S07]  /*0090*/  ISETP.NE.AND P0, PT, R0, RZ, PT ;  /* 0x000000ff0000720c */ /* 0x002fce0003f05270 */
[----:B------:R-:W3:Y:S08]  /*00a0*/  LDC R5, c[0x0][0x360] ;  /* 0x0000d800ff057b82 */ /* 0x000ef00000000800 */
[----:B------:R-:W1:Y:S01]  /*00b0*/  LDC.64 R20, c[0x0][0x390] ;  /* 0x0000e400ff147b82 */ /* 0x000e620000000a00 */
[----:B0-----:R-:W-:Y:S02]  /*00c0*/  IMAD R3, R2, UR5, R9 ;  /* 0x0000000502037c24 */ /* 0x001fe4000f8e0209 */
[----:B---3--:R-:W-:-:S04]  /*00d0*/  IMAD R5, R5, UR4, R6 ;  /* 0x0000000405057c24 */ /* 0x008fc8000f8e0206 */
[----:B------:R-:W-:-:S04]  /*00e0*/  IMAD R7, R3, R0, R5 ;  /* 0x0000000003077224 */ /* 0x000fc800078e0205 */
[----:B-1----:R-:W-:Y:S01]  /*00f0*/  IMAD.WIDE.U32 R20, R7, 0x4, R20 ;  /* 0x0000000407147825 */ /* 0x002fe200078e0014 */
[----:B--2---:R-:W-:Y:S06]  /*0100*/  @!P0 BRA `(.L_x_3) ;  /* 0x0000000400908947 */ /* 0x004fec0003800000 */
[----:B------:R-:W0:Y:S01]  /*0110*/  S2UR UR6, SR_CgaCtaId ;  /* 0x00000000000679c3 */ /* 0x000e220000008800 */
[----:B------:R-:W-:Y:S01]  /*0120*/  UMOV UR4, 0x400 ;  /* 0x0000040000047882 */ /* 0x000fe20000000000 */
[-C--:B------:R-:W-:Y:S01]  /*0130*/  IMAD R2, R3, R0.reuse, R6 ;  /* 0x0000000003027224 */ /* 0x080fe200078e0206 */
[----:B------:R-:W-:Y:S01]  /*0140*/  UIADD3 UR5, UPT, UPT, UR4, 0x1000, URZ ;  /* 0x0000100004057890 */ /* 0x000fe2000fffe0ff */
[----:B------:R-:W-:Y:S01]  /*0150*/  IMAD R5, R9, R0, R5 ;  /* 0x0000000009057224 */ /* 0x000fe200078e0205 */
[----:B------:R-:W-:-:S03]  /*0160*/  MOV R11, RZ ;  /* 0x000000ff000b7202 */ /* 0x000fc60000000f00 */
[----:B------:R-:W1:Y:S08]  /*0170*/  LDC.64 R18, c[0x0][0x380] ;  /* 0x0000e000ff127b82 */ /* 0x000e700000000a00 */
[----:B------:R-:W2:Y:S01]  /*0180*/  LDC.64 R16, c[0x0][0x388] ;  /* 0x0000e200ff107b82 */ /* 0x000ea20000000a00 */
[----:B0-----:R-:W-:Y:S02]  /*0190*/  ULEA UR4, UR6, UR4, 0x18 ;  /* 0x0000000406047291 */ /* 0x001fe4000f8ec0ff */
[----:B------:R-:W-:-:S04]  /*01a0*/  ULEA UR5, UR6, UR5, 0x18 ;  /* 0x0000000506057291 */ /* 0x000fc8000f8ec0ff */
[C---:B------:R-:W-:Y:S01]  /*01b0*/  LEA R7, R9.reuse, UR4, 0x7 ;  /* 0x0000000409077c11 */ /* 0x040fe2000f8e38ff */
[----:B------:R-:W-:Y:S01]  /*01c0*/  UMOV UR4, URZ ;  /* 0x000000ff00047c82 */ /* 0x000fe20008000000 */
[C---:B------:R-:W-:Y:S02]  /*01d0*/  LEA R4, R6.reuse, UR5, 0x2 ;  /* 0x0000000506047c11 */ /* 0x040fe4000f8e10ff */
[----:B------:R-:W-:Y:S02]  /*01e0*/  LEA R6, R6, R7, 0x2 ;  /* 0x0000000706067211 */ /* 0x000fe400078e10ff */
[----:B------:R-:W-:-:S07]  /*01f0*/  LEA R3, R9, R4, 0x7 ;  /* 0x0000000409037211 */ /* 0x000fce00078e38ff */
.L_x_4:
[----:B-1----:R-:W-:-:S04]  /*0200*/  IMAD.WIDE.U32 R8, R2, 0x4, R18 ;  /* 0x0000000402087825 */ /* 0x002fc800078e0012 */
[----:B--2---:R-:W-:Y:S01]  /*0210*/  IMAD.WIDE.U32 R26, R5, 0x4, R16 ;  /* 0x00000004051a7825 */ /* 0x004fe200078e0010 */
[----:B------:R-:W2:Y:S05]  /*0220*/  LDG.E R29, desc[UR8][R8.64] ;  /* 0x00000008081d7981 */ /* 0x000eaa000c1e1900 */
[----:B------:R-:W3:Y:S01]  /*0230*/  LDG.E R26, desc[UR8][R26.64] ;  /* 0x000000081a1a7981 */ /* 0x000ee2000c1e1900 */
[----:B------:R-:W-:Y:S01]  /*0240*/  UIADD3 UR4, UPT, UPT, UR4, 0x20, URZ ;  /* 0x0000002004047890 */ /* 0x000fe2000fffe0ff */
[----:B------:R-:W-:Y:S02]  /*0250*/  IADD3 R2, PT, PT, R2, 0x20, RZ ;  /* 0x0000002002027810 */ /* 0x000fe40007ffe0ff */
[----:B------:R-:W-:-:S03]  /*0260*/  LEA R5, R0, R5, 0x5 ;  /* 0x0000000500057211 */ /* 0x000fc600078e28ff */
[----:B------:R-:W-:Y:S01]  /*0270*/  ISETP.LE.U32.AND P0, PT, R0, UR4, PT ;  /* 0x0000000400007c0c */ /* 0x000fe2000bf03070 */
[----:B--2---:R-:W-:Y:S04]  /*0280*/  STS [R6], R29 ;  /* 0x0000001d06007388 */ /* 0x004fe80000000800 */
[----:B---3--:R-:W-:Y:S01]  /*0290*/  STS [R3], R26 ;  /* 0x0000001a03007388 */ /* 0x008fe20000000800 */
[----:B------:R-:W-:Y:S06]  /*02a0*/  BAR.SYNC.DEFER_BLOCKING 0x0 ;  /* 0x0000000000007b1d */ /* 0x000fec0000010000 */
[----:B------:R-:W-:Y:S04]  /*02b0*/  LDS R10, [R4] ;  /* 0x00000000040a7984 */ /* 0x000fe80000000800 */
[----:B------:R-:W0:Y:S04]  /*02c0*/  LDS.128 R12, [R7] ;  /* 0x00000000070c7984 */ /* 0x000e280000000c00 */
[----:B------:R-:W1:Y:S04]  /*02d0*/  LDS R22, [R4+0x80] ;  /* 0x0000800004167984 */ /* 0x000e680000000800 */
[----:B------:R-:W2:Y:S04]  /*02e0*/  LDS R23, [R4+0x100] ;  /* 0x0001000004177984 */ /* 0x000ea80000000800 */
[----:B------:R-:W3:Y:S04]  /*02f0*/  LDS R24, [R4+0x180] ;  /* 0x0001800004187984 */ /* 0x000ee80000000800 */
[----:B------:R-:W-:Y:S04]  /*0300*/  LDS R25, [R4+0x200] ;  /* 0x0002000004197984 */ /* 0x000fe80000000800 */
[----:B------:R-:W-:Y:S01]  /*0310*/  LDS R26, [R4+0xb80] ;  /* 0x000b8000041a7984 */ /* 0x000fe20000000800 */
[----:B0-----:R-:W-:-:S03]  /*0320*/  FFMA R12, R12, R10, R11 ;  /* 0x0000000a0c0c7223 */ /* 0x001fc6000000000b */
[----:B------:R-:W0:Y:S01]  /*0330*/  LDS.128 R8, [R7+0x10] ;  /* 0x0000100007087984 */ /* 0x000e220000000c00 */
[----:B-1----:R-:W-:-:S03]  /*0340*/  FFMA R12, R22, R13, R12 ;  /* 0x0000000d160c7223 */ /* 0x002fc6000000000c */
[----:B------:R-:W1:Y:S01]  /*0350*/  LDS R22, [R4+0x280] ;  /* 0x0002800004167984 */ /* 0x000e620000000800 */
[----:B--2---:R-:W-:-:S03]  /*0360*/  FFMA R13, R23, R14, R12 ;  /* 0x0000000e170d7223 */ /* 0x004fc6000000000c */
[----:B------:R-:W2:Y:S01]  /*0370*/  LDS R23, [R4+0x300] ;  /* 0x0003000004177984 */ /* 0x000ea20000000800 */
[----:B---3--:R-:W-:-:S03]  /*0380*/  FFMA R13, R24, R15, R13 ;  /* 0x0000000f180d7223 */ /* 0x008fc6000000000d */
[----:B------:R-:W3:Y:S01]  /*0390*/  LDS R24, [R4+0x380] ;  /* 0x0003800004187984 */ /* 0x000ee20000000800 */
[----:B0-----:R-:W-:-:S03]  /*03a0*/  FFMA R27, R8, R25, R13 ;  /* 0x00000019081b7223 */ /* 0x001fc6000000000d */
[----:B------:R-:W-:Y:S01]  /*03b0*/  LDS R25, [R4+0x400] ;  /* 0x0004000004197984 */ /* 0x000fe20000000800 */
[----:B-1----:R-:W-:-:S03]  /*03c0*/  FFMA R8, R22, R9, R27 ;  /* 0x0000000916087223 */ /* 0x002fc6000000001b */
[----:B------:R-:W0:Y:S01]  /*03d0*/  LDS.128 R12, [R7+0x20] ;  /* 0x00002000070c7984 */ /* 0x000e220000000c00 */
[----:B--2---:R-:W-:-:S03]  /*03e0*/  FFMA R9, R23, R10, R8 ;  /* 0x0000000a17097223 */ /* 0x004fc60000000008 */
[----:B------:R-:W1:Y:S01]  /*03f0*/  LDS R22, [R4+0x480] ;  /* 0x0004800004167984 */ /* 0x000e620000000800 */
[----:B---3--:R-:W-:-:S03]  /*0400*/  FFMA R9, R24, R11, R9 ;  /* 0x0000000b18097223 */ /* 0x008fc60000000009 */
[----:B------:R-:W2:Y:S04]  /*0410*/  LDS R23, [R4+0x500] ;  /* 0x0005000004177984 */ /* 0x000ea80000000800 */
        /* <DEDUP_REMOVED lines=27> */
[----:B------:R-:W-:Y:S01]  /*05d0*/  LDS R24, [R4+0xc80] ;  /* 0x000c800004187984 */ /* 0x000fe20000000800 */
[----:B0-----:R-:W-:-:S03]  /*05e0*/  FFMA R27, R8, R25, R13 ;  /* 0x00000019081b7223 */ /* 0x001fc6000000000d */
[----:B------:R-:W-:Y:S01]  /*05f0*/  LDS R25, [R4+0xc00] ;  /* 0x000c000004197984 */ /* 0x000fe20000000800 */
[----:B-1----:R-:W-:-:S03]  /*0600*/  FFMA R22, R22, R9, R27 ;  /* 0x0000000916167223 */ /* 0x002fc6000000001b */
[----:B------:R-:W0:Y:S01]  /*0610*/  LDS.128 R12, [R7+0x60] ;  /* 0x00006000070c7984 */ /* 0x000e220000000c00 */
[----:B--2---:R-:W-:-:S03]  /*0620*/  FFMA R9, R23, R10, R22 ;  /* 0x0000000a17097223 */ /* 0x004fc60000000016 */
[----:B------:R-:W1:Y:S01]  /*0630*/  LDS R23, [R4+0xd00] ;  /* 0x000d000004177984 */ /* 0x000e620000000800 */
[----:B------:R-:W-:-:S03]  /*0640*/  FFMA R9, R26, R11, R9 ;  /* 0x0000000b1a097223 */ /* 0x000fc60000000009 */
[----:B------:R-:W2:Y:S01]  /*0650*/  LDS R22, [R4+0xd80] ;  /* 0x000d800004167984 */ /* 0x000ea20000000800 */
[----:B0-----:R-:W-:-:S03]  /*0660*/  FFMA R27, R12, R25, R9 ;  /* 0x000000190c1b7223 */ /* 0x001fc60000000009 */
[----:B------:R-:W-:Y:S01]  /*0670*/  LDS R25, [R4+0xe00] ;  /* 0x000e000004197984 */ /* 0x000fe20000000800 */
[----:B------:R-:W-:-:S03]  /*0680*/  FFMA R24, R24, R13, R27 ;  /* 0x0000000d18187223 */ /* 0x000fc6000000001b */
[----:B------:R-:W0:Y:S01]  /*0690*/  LDS.128 R8, [R7+0x70] ;  /* 0x0000700007087984 */ /* 0x000e220000000c00 */
[----:B-1----:R-:W-:-:S03]  /*06a0*/  FFMA R23, R23, R14, R24 ;  /* 0x0000000e17177223 */ /* 0x002fc60000000018 */
[----:B------:R-:W1:Y:S01]  /*06b0*/  LDS R27, [R4+0xe80] ;  /* 0x000e8000041b7984 */ /* 0x000e620000000800 */
[----:B--2---:R-:W-:-:S03]  /*06c0*/  FFMA R15, R22, R15, R23 ;  /* 0x0000000f160f7223 */ /* 0x004fc60000000017 */
[----:B------:R-:W2:Y:S04]  /*06d0*/  LDS R13, [R4+0xf00] ;  /* 0x000f0000040d7984 */ /* 0x000ea80000000800 */
[----:B------:R-:W3:Y:S01]  /*06e0*/  LDS R12, [R4+0xf80] ;  /* 0x000f8000040c7984 */ /* 0x000ee20000000800 */
[----:B0-----:R-:W-:-:S04]  /*06f0*/  FFMA R8, R8, R25, R15 ;  /* 0x0000001908087223 */ /* 0x001fc8000000000f */
[----:B-1----:R-:W-:-:S04]  /*0700*/  FFMA R8, R27, R9, R8 ;  /* 0x000000091b087223 */ /* 0x002fc80000000008 */
[----:B--2---:R-:W-:-:S04]  /*0710*/  FFMA R13, R13, R10, R8 ;  /* 0x0000000a0d0d7223 */ /* 0x004fc80000000008 */
[----:B---3--:R-:W-:Y:S01]  /*0720*/  FFMA R11, R12, R11, R13 ;  /* 0x0000000b0c0b7223 */ /* 0x008fe2000000000d */
[----:B------:R-:W-:Y:S06]  /*0730*/  BAR.SYNC.DEFER_BLOCKING 0x0 ;  /* 0x0000000000007b1d */ /* 0x000fec0000010000 */
[----:B------:R-:W-:Y:S05]  /*0740*/  @!P0 BRA `(.L_x_4) ;  /* 0xfffffff800ac8947 */ /* 0x000fea000383ffff */
.L_x_3:
[----:B------:R-:W-:Y:S01]  /*0750*/  STG.E desc[UR8][R20.64], R11 ;  /* 0x0000000b14007986 */ /* 0x000fe2000c101908 */
[----:B------:R-:W-:Y:S05]  /*0760*/  EXIT ;  /* 0x000000000000794d */ /* 0x000fea0003800000 */
.L_x_5:
        /* <DEDUP_REMOVED lines=9> */
.L_x_12:


//--------------------- .text._Z7Matmul1PfS_S_j   --------------------------
	.section	.text._Z7Matmul1PfS_S_j,"ax",@progbits
	.align	128
        .global         _Z7Matmul1PfS_S_j
        .type           _Z7Matmul1PfS_S_j,@function
        .size           _Z7Matmul1PfS_S_j,(.L_x_13 - _Z7Matmul1PfS_S_j)
        .other          _Z7Matmul1PfS_S_j,@"STO_CUDA_ENTRY STV_DEFAULT"
_Z7Matmul1PfS_S_j:
.text._Z7Matmul1PfS_S_j:
[----:B------:R-:W-:Y:S08]  /*0000*/  LDC R1, c[0x0][0x37c] ;  /* 0x0000df00ff017b82 */ /* 0x000ff00000000800 */
[----:B------:R-:W0:Y:S01]  /*0010*/  LDC R0, c[0x0][0x398] ;  /* 0x0000e600ff007b82 */ /* 0x000e220000000800 */
[----:B------:R-:W1:Y:S01]  /*0020*/  S2R R3, SR_TID.Y ;  /* 0x0000000000037919 */ /* 0x000e620000002200 */
[----:B------:R-:W2:Y:S01]  /*0030*/  LDCU.64 UR6, c[0x0][0x358] ;  /* 0x00006b00ff0677ac */ /* 0x000ea20008000a00 */
[----:B------:R-:W-:Y:S01]  /*0040*/  HFMA2 R26, -RZ, RZ, 0, 0 ;  /* 0x00000000ff1a7431 */ /* 0x000fe200000001ff */
[----:B------:R-:W3:Y:S04]  /*0050*/  S2R R7, SR_TID.X ;  /* 0x0000000000077919 */ /* 0x000ee80000002100 */
[----:B------:R-:W4:Y:S08]  /*0060*/  S2UR UR4, SR_CTAID.X ;  /* 0x00000000000479c3 */ /* 0x000f300000002500 */
[----:B------:R-:W1:Y:S01]  /*0070*/  LDC R2, c[0x0][0x364] ;  /* 0x0000d900ff027b82 */ /* 0x000e620000000800 */
[----:B------:R-:W4:Y:S07]  /*0080*/  LDCU UR5, c[0x0][0x360] ;  /* 0x00006c00ff0577ac */ /* 0x000f2e0008000800 */
[----:B------:R-:W1:Y:S01]  /*0090*/  S2UR UR8, SR_CTAID.Y ;  /* 0x00000000000879c3 */ /* 0x000e620000002600 */
[----:B0-----:R-:W-:Y:S01]  /*00a0*/  ISETP.NE.AND P0, PT, R0, RZ, PT ;  /* 0x000000ff0000720c */ /* 0x001fe20003f05270 */
[----:B----4-:R-:W-:-:S06]  /*00b0*/  UIMAD UR4, UR4, UR5, URZ ;  /* 0x00000005040472a4 */ /* 0x010fcc000f8e02ff */
[----:B---3--:R-:W-:Y:S01]  /*00c0*/  IADD3 R4, PT, PT, R7, UR4, RZ ;  /* 0x0000000407047c10 */ /* 0x008fe2000fffe0ff */
[----:B-1----:R-:W-:-:S05]  /*00d0*/  IMAD R2, R2, UR8, R3 ;  /* 0x0000000802027c24 */ /* 0x002fca000f8e0203 */
[----:B--2---:R-:W-:Y:S05]  /*00e0*/  @!P0 BRA `(.L_x_6) ;  /* 0x0000000800448947 */ /* 0x004fea0003800000 */
[C---:B------:R-:W-:Y:S02]  /*00f0*/  ISETP.GE.U32.AND P1, PT, R0.reuse, 0x8, PT ;  /* 0x000000080000780c */ /* 0x040fe40003f26070 */
[----:B------:R-:W-:Y:S02]  /*0100*/  LOP3.LUT R5, R0, 0x7, RZ, 0xc0, !PT ;  /* 0x0000000700057812 */ /* 0x000fe400078ec0ff */
[----:B------:R-:W-:Y:S02]  /*0110*/  MOV R6, RZ ;  /* 0x000000ff00067202 */ /* 0x000fe40000000f00 */
[----:B------:R-:W-:Y:S02]  /*0120*/  ISETP.NE.AND P0, PT, R5, RZ, PT ;  /* 0x000000ff0500720c */ /* 0x000fe40003f05270 */
[----:B------:R-:W-:-:S05]  /*0130*/  MOV R26, RZ ;  /* 0x000000ff001a7202 */ /* 0x000fca0000000f00 */
[----:B------:R-:W-:Y:S06]  /*0140*/  @!P1 BRA `(.L_x_7) ;  /* 0x0000000400249947 */ /* 0x000fec0003800000 */
[C---:B------:R-:W-:Y:S01]  /*0150*/  LOP3.LUT R6, R0.reuse, 0xfffffff8, RZ, 0xc0, !PT ;  /* 0xfffffff800067812 */ /* 0x040fe200078ec0ff */
[C-C-:B------:R-:W-:Y:S01]  /*0160*/  IMAD R8, R0.reuse, 0x3, R4.reuse ;  /* 0x0000000300087824 */ /* 0x140fe200078e0204 */
[C---:B------:R-:W-:Y:S01]  /*0170*/  IADD3 R3, PT, PT, R0.reuse, UR4, R7 ;  /* 0x0000000400037c10 */ /* 0x040fe2000fffe007 */
[C-C-:B------:R-:W-:Y:S01]  /*0180*/  IMAD R10, R0.reuse, 0x5, R4.reuse ;  /* 0x00000005000a7824 */ /* 0x140fe200078e0204 */
[CC--:B------:R-:W-:Y:S01]  /*0190*/  LEA R7, R0.reuse, R4.reuse, 0x1 ;  /* 0x0000000400077211 */ /* 0x0c0fe200078e08ff */
[C-C-:B------:R-:W-:Y:S01]  /*01a0*/  IMAD R11, R0.reuse, 0x6, R4.reuse ;  /* 0x00000006000b7824 */ /* 0x140fe200078e0204 */
[C---:B------:R-:W-:Y:S01]  /*01b0*/  LEA R9, R0.reuse, R4, 0x2 ;  /* 0x0000000400097211 */ /* 0x040fe200078e10ff */
[----:B------:R-:W-:Y:S01]  /*01c0*/  IMAD R18, R0, 0x7, R4 ;  /* 0x0000000700127824 */ /* 0x000fe200078e0204 */
[----:B------:R-:W-:Y:S01]  /*01d0*/  MOV R26, RZ ;  /* 0x000000ff001a7202 */ /* 0x000fe20000000f00 */
[----:B------:R-:W-:Y:S01]  /*01e0*/  IMAD R20, R2, R0, 0x3 ;  /* 0x0000000302147424 */ /* 0x000fe200078e0200 */
[----:B------:R-:W-:-:S02]  /*01f0*/  MOV R19, R4 ;  /* 0x0000000400137202 */ /* 0x000fc40000000f00 */
[----:B------:R-:W-:-:S07]  /*0200*/  IADD3 R21, PT, PT, -R6, RZ, RZ ;  /* 0x000000ff06157210 */ /* 0x000fce0007ffe1ff */
.L_x_8:
[----:B------:R-:W0:Y:S01]  /*0210*/  LDC.64 R12, c[0x0][0x380] ;  /* 0x0000e000ff0c7b82 */ /* 0x000e220000000a00 */
[C---:B------:R-:W-:Y:S02]  /*0220*/  IADD3 R25, PT, PT, R20.reuse, -0x3, RZ ;  /* 0xfffffffd14197810 */ /* 0x040fe40007ffe0ff */
[----:B------:R-:W-:-:S05]  /*0230*/  IADD3 R23, PT, PT, R20, -0x2, RZ ;  /* 0xfffffffe14177810 */ /* 0x000fca0007ffe0ff */
[----:B------:R-:W1:Y:S01]  /*0240*/  LDC.64 R14, c[0x0][0x388] ;  /* 0x0000e200ff0e7b82 */ /* 0x000e620000000a00 */
[----:B0-----:R-:W-:-:S04]  /*0250*/  IMAD.WIDE.U32 R24, R25, 0x4, R12 ;  /* 0x0000000419187825 */ /* 0x001fc800078e000c */
[----:B------:R-:W-:Y:S02]  /*0260*/  IMAD.WIDE.U32 R22, R23, 0x4, R12 ;  /* 0x0000000417167825 */ /* 0x000fe400078e000c */
[----:B------:R-:W2:Y:S02]  /*0270*/  LDG.E R25, desc[UR6][R24.64] ;  /* 0x0000000618197981 */ /* 0x000ea4000c1e1900 */
[--C-:B-1----:R-:W-:Y:S02]  /*0280*/  IMAD.WIDE.U32 R16, R19, 0x4, R14.reuse ;  /* 0x0000000413107825 */ /* 0x102fe400078e000e */
[----:B------:R-:W3:Y:S04]  /*0290*/  LDG.E R27, desc[UR6][R22.64] ;  /* 0x00000006161b7981 */ /* 0x000ee8000c1e1900 */
[----:B------:R0:W2:Y:S02]  /*02a0*/  LDG.E R29, desc[UR6][R16.64] ;  /* 0x00000006101d7981 */ /* 0x0000a4000c1e1900 */
[----:B0-----:R-:W-:-:S05]  /*02b0*/  IMAD.WIDE.U32 R16, R3, 0x4, R14 ;  /* 0x0000000403107825 */ /* 0x001fca00078e000e */
[----:B------:R0:W3:Y:S01]  /*02c0*/  LDG.E R28, desc[UR6][R16.64] ;  /* 0x00000006101c7981 */ /* 0x0000e2000c1e1900 */
[----:B------:R-:W-:-:S05]  /*02d0*/  IADD3 R23, PT, PT, R20, -0x1, RZ ;  /* 0xffffffff14177810 */ /* 0x000fca0007ffe0ff */
[----:B------:R-:W-:-:S04]  /*02e0*/  IMAD.WIDE.U32 R22, R23, 0x4, R12 ;  /* 0x0000000417167825 */ /* 0x000fc800078e000c */
[----:B0-----:R-:W-:-:S04]  /*02f0*/  IMAD.WIDE.U32 R16, R7, 0x4, R14 ;  /* 0x0000000407107825 */ /* 0x001fc800078e000e */
[----:B--2---:R-:W-:Y:S02]  /*0300*/  FFMA R29, R25, R29, R26 ;  /* 0x0000001d191d7223 */ /* 0x004fe4000000001a */
[----:B------:R0:W2:Y:S04]  /*0310*/  LDG.E R26, desc[UR6][R22.64] ;  /* 0x00000006161a7981 */ /* 0x0000a8000c1e1900 */
[----:B------:R1:W2:Y:S01]  /*0320*/  LDG.E R25, desc[UR6][R16.64] ;  /* 0x0000000610197981 */ /* 0x0002a2000c1e1900 */
[----:B0-----:R-:W-:-:S04]  /*0330*/  IMAD.WIDE.U32 R22, R20, 0x4, R12 ;  /* 0x0000000414167825 */ /* 0x001fc800078e000c */
[----:B-1----:R-:W-:-:S04]  /*0340*/  IMAD.WIDE.U32 R16, R8, 0x4, R14 ;  /* 0x0000000408107825 */ /* 0x002fc800078e000e */
[----:B---3--:R-:W-:Y:S01]  /*0350*/  FFMA R27, R27, R28, R29 ;  /* 0x0000001c1b1b7223 */ /* 0x008fe2000000001d */
[----:B------:R-:W3:Y:S04]  /*0360*/  LDG.E R24, desc[UR6][R22.64] ;  /* 0x0000000616187981 */ /* 0x000ee8000c1e1900 */
[----:B------:R0:W3:Y:S01]  /*0370*/  LDG.E R28, desc[UR6][R16.64] ;  /* 0x00000006101c7981 */ /* 0x0000e2000c1e1900 */
[----:B------:R-:W-:-:S05]  /*0380*/  IADD3 R29, PT, PT, R20, 0x2, RZ ;  /* 0x00000002141d7810 */ /* 0x000fca0007ffe0ff */
[----:B0-----:R-:W-:Y:S01]  /*0390*/  IMAD.WIDE.U32 R16, R29, 0x4, R12 ;  /* 0x000000041d107825 */ /* 0x001fe200078e000c */
[----:B------:R-:W-:-:S04]  /*03a0*/  IADD3 R29, PT, PT, R20, 0x3, RZ ;  /* 0x00000003141d7810 */ /* 0x000fc80007ffe0ff */
[----:B------:R0:W4:Y:S02]  /*03b0*/  LDG.E R23, desc[UR6][R16.64] ;  /* 0x0000000610177981 */ /* 0x000124000c1e1900 */
[----:B0-----:R-:W-:-:S04]  /*03c0*/  IMAD.WIDE.U32 R16, R10, 0x4, R14 ;  /* 0x000000040a107825 */ /* 0x001fc800078e000e */
[----:B--2---:R-:W-:Y:S01]  /*03d0*/  FFMA R25, R26, R25, R27 ;  /* 0x000000191a197223 */ /* 0x004fe2000000001b */
[----:B------:R-:W-:-:S03]  /*03e0*/  IADD3 R27, PT, PT, R20, 0x1, RZ ;  /* 0x00000001141b7810 */ /* 0x000fc60007ffe0ff */
[----:B---3--:R-:W-:Y:S02]  /*03f0*/  FFMA R22, R24, R28, R25 ;  /* 0x0000001c18167223 */ /* 0x008fe40000000019 */
[----:B------:R-:W-:-:S06]  /*0400*/  IMAD.WIDE.U32 R24, R27, 0x4, R12 ;  /* 0x000000041b187825 */ /* 0x000fcc00078e000c */
[----:B------:R-:W2:Y:S01]  /*0410*/  LDG.E R25, desc[UR6][R24.64] ;  /* 0x0000000618197981 */ /* 0x000ea2000c1e1900 */
[----:B------:R-:W-:-:S06]  /*0420*/  IMAD.WIDE.U32 R26, R9, 0x4, R14 ;  /* 0x00000004091a7825 */ /* 0x000fcc00078e000e */
[----:B------:R-:W2:Y:S04]  /*0430*/  LDG.E R26, desc[UR6][R26.64] ;  /* 0x000000061a1a7981 */ /* 0x000ea8000c1e1900 */
[----:B------:R0:W4:Y:S02]  /*0440*/  LDG.E R24, desc[UR6][R16.64] ;  /* 0x0000000610187981 */ /* 0x000124000c1e1900 */
[----:B0-----:R-:W-:Y:S01]  /*0450*/  IMAD.WIDE.U32 R16, R29, 0x4, R12 ;  /* 0x000000041d107825 */ /* 0x001fe200078e000c */
[----:B------:R-:W-:-:S05]  /*0460*/  IADD3 R29, PT, PT, R20, 0x4, RZ ;  /* 0x00000004141d7810 */ /* 0x000fca0007ffe0ff */
[----:B------:R-:W-:Y:S01]  /*0470*/  IMAD.WIDE.U32 R12, R29, 0x4, R12 ;  /* 0x000000041d0c7825 */ /* 0x000fe200078e000c */
[----:B------:R-:W3:Y:S04]  /*0480*/  LDG.E R16, desc[UR6][R16.64] ;  /* 0x0000000610107981 */ /* 0x000ee8000c1e1900 */
[----:B------:R0:W5:Y:S02]  /*0490*/  LDG.E R28, desc[UR6][R12.64] ;  /* 0x000000060c1c7981 */ /* 0x000164000c1e1900 */
[----:B0-----:R-:W-:-:S04]  /*04a0*/  IMAD.WIDE.U32 R12, R11, 0x4, R14 ;  /* 0x000000040b0c7825 */ /* 0x001fc800078e000e */
[----:B------:R-:W-:Y:S01]  /*04b0*/  IMAD.WIDE.U32 R14, R18, 0x4, R14 ;  /* 0x00000004120e7825 */ /* 0x000fe200078e000e */
[----:B------:R-:W3:Y:S05]  /*04c0*/  LDG.E R29, desc[UR6][R12.64] ;  /* 0x000000060c1d7981 */ /* 0x000eea000c1e1900 */
[----:B------:R-:W5:Y:S01]  /*04d0*/  LDG.E R14, desc[UR6][R14.64] ;  /* 0x000000060e0e7981 */ /* 0x000f62000c1e1900 */
[----:B------:R-:W-:-:S04]  /*04e0*/  IADD3 R21, PT, PT, R21, 0x8, RZ ;  /* 0x0000000815157810 */ /* 0x000fc80007ffe0ff */
[----:B------:R-:W-:Y:S02]  /*04f0*/  ISETP.NE.AND P1, PT, R21, RZ, PT ;  /* 0x000000ff1500720c */ /* 0x000fe40003f25270 */
[----:B------:R-:W-:Y:S02]  /*0500*/  IADD3 R20, PT, PT, R20, 0x8, RZ ;  /* 0x0000000814147810 */ /* 0x000fe40007ffe0ff */
[C---:B------:R-:W-:Y:S02]  /*0510*/  LEA R3, R0.reuse, R3, 0x3 ;  /* 0x0000000300037211 */ /* 0x040fe400078e18ff */
[C---:B------:R-:W-:Y:S02]  /*0520*/  LEA R7, R0.reuse, R7, 0x3 ;  /* 0x0000000700077211 */ /* 0x040fe400078e18ff */
[C---:B------:R-:W-:Y:S02]  /*0530*/  LEA R8, R0.reuse, R8, 0x3 ;  /* 0x0000000800087211 */ /* 0x040fe400078e18ff */
[----:B------:R-:W-:-:S02]  /*0540*/  LEA R9, R0, R9, 0x3 ;  /* 0x0000000900097211 */ /* 0x000fc400078e18ff */
[C---:B------:R-:W-:Y:S02]  /*0550*/  LEA R10, R0.reuse, R10, 0x3 ;  /* 0x0000000a000a7211 */ /* 0x040fe400078e18ff */
[C---:B------:R-:W-:Y:S02]  /*0560*/  LEA R11, R0.reuse, R11, 0x3 ;  /* 0x0000000b000b7211 */ /* 0x040fe400078e18ff */
[C---:B------:R-:W-:Y:S02]  /*0570*/  LEA R18, R0.reuse, R18, 0x3 ;  /* 0x0000001200127211 */ /* 0x040fe400078e18ff */
[----:B------:R-:W-:Y:S01]  /*0580*/  LEA R19, R0, R19, 0x3 ;  /* 0x0000001300137211 */ /* 0x000fe200078e18ff */
[----:B--2---:R-:W-:-:S04]  /*0590*/  FFMA R22, R25, R26, R22 ;  /* 0x0000001a19167223 */ /* 0x004fc80000000016 */
[----:B----4-:R-:W-:-:S04]  /*05a0*/  FFMA R23, R23, R24, R22 ;  /* 0x0000001817177223 */ /* 0x010fc80000000016 */
[----:B---3--:R-:W-:-:S04]  /*05b0*/  FFMA R23, R16, R29, R23 ;  /* 0x0000001d10177223 */ /* 0x008fc80000000017 */
[----:B-----5:R-:W-:Y:S01]  /*05c0*/  FFMA R26, R28, R14, R23 ;  /* 0x0000000e1c1a7223 */ /* 0x020fe20000000017 */
[----:B------:R-:W-:Y:S06]  /*05d0*/  @P1 BRA `(.L_x_8) ;  /* 0xfffffffc000c1947 */ /* 0x000fec000383ffff */
.L_x_7:
[----:B------:R-:W-:Y:S05]  /*05e0*/  @!P0 BRA `(.L_x_6) ;  /* 0x0000000400048947 */ /* 0x000fea0003800000 */
[----:B------:R-:W-:Y:S02]  /*05f0*/  ISETP.GE.U32.AND P0, PT, R5, 0x4, PT ;  /* 0x000000040500780c */ /* 0x000fe40003f06070 */
[----:B------:R-:W-:-:S04]  /*0600*/  LOP3.LUT R7, R0, 0x3, RZ, 0xc0, !PT ;  /* 0x0000000300077812 */ /* 0x000fc800078ec0ff */
[----:B------:R-:W-:-:S07]  /*0610*/  ISETP.NE.AND P1, PT, R7, RZ, PT ;  /* 0x000000ff0700720c */ /* 0x000fce0003f25270 */
[----:B------:R-:W-:Y:S06]  /*0620*/  @!P0 BRA `(.L_x_9) ;  /* 0x00000000007c8947 */ /* 0x000fec0003800000 */
[----:B------:R-:W0:Y:S01]  /*0630*/  LDC.64 R8, c[0x0][0x388] ;  /* 0x0000e200ff087b82 */ /* 0x000e220000000a00 */
[-C--:B------:R-:W-:Y:S02]  /*0640*/  IMAD R5, R2, R0.reuse, R6 ;  /* 0x0000000002057224 */ /* 0x080fe400078e0206 */
[----:B------:R-:W-:-:S03]  /*0650*/  IMAD R13, R6, R0, R4 ;  /* 0x00000000060d7224 */ /* 0x000fc600078e0204 */
[C---:B------:R-:W-:Y:S02]  /*0660*/  IADD3 R21, PT, PT, R5.reuse, 0x1, RZ ;  /* 0x0000000105157810 */ /* 0x040fe40007ffe0ff */
[----:B------:R-:W1:Y:S01]  /*0670*/  LDC.64 R10, c[0x0][0x380] ;  /* 0x0000e000ff0a7b82 */ /* 0x000e620000000a00 */
[----:B------:R-:W-:Y:S01]  /*0680*/  IADD3 R15, PT, PT, R5, 0x2, RZ ;  /* 0x00000002050f7810 */ /* 0x000fe20007ffe0ff */
[C---:B0-----:R-:W-:Y:S01]  /*0690*/  IMAD.WIDE.U32 R18, R13.reuse, 0x4, R8 ;  /* 0x000000040d127825 */ /* 0x041fe200078e0008 */
[----:B------:R-:W-:-:S04]  /*06a0*/  IADD3 R13, PT, PT, R13, R0, RZ ;  /* 0x000000000d0d7210 */ /* 0x000fc80007ffe0ff */
[-C--:B------:R-:W-:Y:S01]  /*06b0*/  IADD3 R25, PT, PT, R13, R0.reuse, RZ ;  /* 0x000000000d197210 */ /* 0x080fe20007ffe0ff */
[--C-:B-1----:R-:W-:Y:S01]  /*06c0*/  IMAD.WIDE.U32 R22, R5, 0x4, R10.reuse ;  /* 0x0000000405167825 */ /* 0x102fe200078e000a */
[----:B------:R-:W2:Y:S03]  /*06d0*/  LDG.E R18, desc[UR6][R18.64] ;  /* 0x0000000612127981 */ /* 0x000ea6000c1e1900 */
[----:B------:R-:W-:Y:S01]  /*06e0*/  IMAD.WIDE.U32 R20, R21, 0x4, R10 ;  /* 0x0000000415147825 */ /* 0x000fe200078e000a */
[----:B------:R-:W2:Y:S03]  /*06f0*/  LDG.E R3, desc[UR6][R22.64] ;  /* 0x0000000616037981 */ /* 0x000ea6000c1e1900 */
[----:B------:R-:W-:Y:S01]  /*0700*/  IMAD.WIDE.U32 R16, R13, 0x4, R8 ;  /* 0x000000040d107825 */ /* 0x000fe200078e0008 */
[----:B------:R-:W-:Y:S01]  /*0710*/  IADD3 R5, PT, PT, R5, 0x3, RZ ;  /* 0x0000000305057810 */ /* 0x000fe20007ffe0ff */
[----:B------:R-:W3:Y:S01]  /*0720*/  LDG.E R20, desc[UR6][R20.64] ;  /* 0x0000000614147981 */ /* 0x000ee2000c1e1900 */
[----:B------:R-:W-:Y:S01]  /*0730*/  IADD3 R27, PT, PT, R25, R0, RZ ;  /* 0x00000000191b7210 */ /* 0x000fe20007ffe0ff */
[----:B------:R-:W-:-:S02]  /*0740*/  IMAD.WIDE.U32 R14, R15, 0x4, R10 ;  /* 0x000000040f0e7825 */ /* 0x000fc400078e000a */
[----:B------:R-:W3:Y:S02]  /*0750*/  LDG.E R16, desc[UR6][R16.64] ;  /* 0x0000000610107981 */ /* 0x000ee4000c1e1900 */
[----:B------:R-:W-:Y:S02]  /*0760*/  IMAD.WIDE.U32 R12, R25, 0x4, R8 ;  /* 0x00000004190c7825 */ /* 0x000fe400078e0008 */
[----:B------:R-:W4:Y:S02]  /*0770*/  LDG.E R14, desc[UR6][R14.64] ;  /* 0x000000060e0e7981 */ /* 0x000f24000c1e1900 */
[----:B------:R-:W-:Y:S02]  /*0780*/  IMAD.WIDE.U32 R10, R5, 0x4, R10 ;  /* 0x00000004050a7825 */ /* 0x000fe400078e000a */
[----:B------:R-:W4:Y:S02]  /*0790*/  LDG.E R12, desc[UR6][R12.64] ;  /* 0x000000060c0c7981 */ /* 0x000f24000c1e1900 */
[----:B------:R-:W-:-:S02]  /*07a0*/  IMAD.WIDE.U32 R8, R27, 0x4, R8 ;  /* 0x000000041b087825 */ /* 0x000fc400078e0008 */
[----:B------:R-:W5:Y:S04]  /*07b0*/  LDG.E R10, desc[UR6][R10.64] ;  /* 0x000000060a0a7981 */ /* 0x000f68000c1e1900 */
[----:B------:R-:W5:Y:S01]  /*07c0*/  LDG.E R8, desc[UR6][R8.64] ;  /* 0x0000000608087981 */ /* 0x000f62000c1e1900 */
[----:B------:R-:W-:Y:S01]  /*07d0*/  IADD3 R6, PT, PT, R6, 0x4, RZ ;  /* 0x0000000406067810 */ /* 0x000fe20007ffe0ff */
[----:B--2---:R-:W-:-:S04]  /*07e0*/  FFMA R3, R3, R18, R26 ;  /* 0x0000001203037223 */ /* 0x004fc8000000001a */
[----:B---3--:R-:W-:-:S04]  /*07f0*/  FFMA R3, R20, R16, R3 ;  /* 0x0000001014037223 */ /* 0x008fc80000000003 */
[----:B----4-:R-:W-:-:S04]  /*0800*/  FFMA R3, R14, R12, R3 ;  /* 0x0000000c0e037223 */ /* 0x010fc80000000003 */
[----:B-----5:R-:W-:-:S07]  /*0810*/  FFMA R26, R10, R8, R3 ;  /* 0x000000080a1a7223 */ /* 0x020fce0000000003 */
.L_x_9:
[----:B------:R-:W-:Y:S05]  /*0820*/  @!P1 BRA `(.L_x_6) ;  /* 0x0000000000749947 */ /* 0x000fea0003800000 */
[----:B------:R-:W0:Y:S01]  /*0830*/  LDC.64 R12, c[0x0][0x388] ;  /* 0x0000e200ff0c7b82 */ /* 0x000e220000000a00 */
[----:B------:R-:W-:Y:S02]  /*0840*/  ISETP.NE.AND P0, PT, R7, 0x1, PT ;  /* 0x000000010700780c */ /* 0x000fe40003f05270 */
[----:B------:R-:W-:-:S04]  /*0850*/  LOP3.LUT R3, R0, 0x1, RZ, 0xc0, !PT ;  /* 0x0000000100037812 */ /* 0x000fc800078ec0ff */
[----:B------:R-:W-:Y:S01]  /*0860*/  ISETP.NE.U32.AND P1, PT, R3, 0x1, PT ;  /* 0x000000010300780c */ /* 0x000fe20003f25070 */
[----:B------:R-:W1:Y:S06]  /*0870*/  LDC.64 R16, c[0x0][0x380] ;  /* 0x0000e000ff107b82 */ /* 0x000e6c0000000a00 */
[-C--:B------:R-:W-:Y:S02]  /*0880*/  @P0 IMAD R3, R2, R0.reuse, R6 ;  /* 0x0000000002030224 */ /* 0x080fe400078e0206 */
[----:B------:R-:W2:Y:S01]  /*0890*/  LDC.64 R10, c[0x0][0x380] ;  /* 0x0000e000ff0a7b82 */ /* 0x000ea20000000a00 */
[C---:B------:R-:W-:Y:S01]  /*08a0*/  @P0 IMAD R15, R6.reuse, R0, R4 ;  /* 0x00000000060f0224 */ /* 0x040fe200078e0204 */
[----:B------:R-:W-:-:S02]  /*08b0*/  @P0 IADD3 R6, PT, PT, R6, 0x2, RZ ;  /* 0x0000000206060810 */ /* 0x000fc40007ffe0ff */
[----:B------:R-:W-:Y:S02]  /*08c0*/  @P0 IADD3 R5, PT, PT, R3, 0x1, RZ ;  /* 0x0000000103050810 */ /* 0x000fe40007ffe0ff */
[C---:B------:R-:W-:Y:S02]  /*08d0*/  @P0 IADD3 R7, PT, PT, R15.reuse, R0, RZ ;  /* 0x000000000f070210 */ /* 0x040fe40007ffe0ff */
[----:B------:R-:W3:Y:S01]  /*08e0*/  LDC.64 R8, c[0x0][0x388] ;  /* 0x0000e200ff087b82 */ /* 0x000ee20000000a00 */
[----:B0-----:R-:W-:-:S04]  /*08f0*/  @P0 IMAD.WIDE.U32 R14, R15, 0x4, R12 ;  /* 0x000000040f0e0825 */ /* 0x001fc800078e000c */
[----:B------:R-:W-:Y:S02]  /*0900*/  @P0 IMAD.WIDE.U32 R12, R7, 0x4, R12 ;  /* 0x00000004070c0825 */ /* 0x000fe400078e000c */
[----:B------:R-:W4:Y:S02]  /*0910*/  @P0 LDG.E R14, desc[UR6][R14.64] ;  /* 0x000000060e0e0981 */ /* 0x000f24000c1e1900 */
[--C-:B-1----:R-:W-:Y:S02]  /*0920*/  @P0 IMAD.WIDE.U32 R18, R3, 0x4, R16.reuse ;  /* 0x0000000403120825 */ /* 0x102fe400078e0010 */
[----:B------:R-:W5:Y:S02]  /*0930*/  @P0 LDG.E R12, desc[UR6][R12.64] ;  /* 0x000000060c0c0981 */ /* 0x000f64000c1e1900 */
[----:B------:R-:W-:Y:S02]  /*0940*/  @P0 IMAD.WIDE.U32 R16, R5, 0x4, R16 ;  /* 0x0000000405100825 */ /* 0x000fe400078e0010 */
[----:B------:R-:W4:Y:S02]  /*0950*/  @P0 LDG.E R3, desc[UR6][R18.64] ;  /* 0x0000000612030981 */ /* 0x000f24000c1e1900 */
[----:B------:R-:W-:-:S02]  /*0960*/  @!P1 IMAD R5, R2, R0, R6 ;  /* 0x0000000002059224 */ /* 0x000fc400078e0206 */
[----:B------:R-:W-:Y:S01]  /*0970*/  @!P1 IMAD R7, R6, R0, R4 ;  /* 0x0000000006079224 */ /* 0x000fe200078e0204 */
[----:B------:R-:W5:Y:S01]  /*0980*/  @P0 LDG.E R16, desc[UR6][R16.64] ;  /* 0x0000000610100981 */ /* 0x000f62000c1e1900 */
[----:B--2---:R-:W-:-:S04]  /*0990*/  @!P1 IMAD.WIDE.U32 R10, R5, 0x4, R10 ;  /* 0x00000004050a9825 */ /* 0x004fc800078e000a */
[----:B---3--:R-:W-:Y:S02]  /*09a0*/  @!P1 IMAD.WIDE.U32 R8, R7, 0x4, R8 ;  /* 0x0000000407089825 */ /* 0x008fe400078e0008 */
[----:B------:R-:W2:Y:S04]  /*09b0*/  @!P1 LDG.E R11, desc[UR6][R10.64] ;  /* 0x000000060a0b9981 */ /* 0x000ea8000c1e1900 */
[----:B------:R-:W2:Y:S01]  /*09c0*/  @!P1 LDG.E R8, desc[UR6][R8.64] ;  /* 0x0000000608089981 */ /* 0x000ea2000c1e1900 */
[----:B----4-:R-:W-:-:S04]  /*09d0*/  @P0 FFMA R3, R3, R14, R26 ;  /* 0x0000000e03030223 */ /* 0x010fc8000000001a */
[----:B-----5:R-:W-:-:S04]  /*09e0*/  @P0 FFMA R26, R16, R12, R3 ;  /* 0x0000000c101a0223 */ /* 0x020fc80000000003 */
[----:B--2---:R-:W-:-:S07]  /*09f0*/  @!P1 FFMA R26, R11, R8, R26 ;  /* 0x000000080b1a9223 */ /* 0x004fce000000001a */
.L_x_6:
[----:B------:R-:W0:Y:S01]  /*0a00*/  LDC.64 R6, c[0x0][0x390] ;  /* 0x0000e400ff067b82 */ /* 0x000e220000000a00 */
[----:B------:R-:W-:-:S04]  /*0a10*/  IMAD R3, R2, R0, R4 ;  /* 0x0000000002037224 */ /* 0x000fc800078e0204 */
[----:B0-----:R-:W-:-:S05]  /*0a20*/  IMAD.WIDE.U32 R2, R3, 0x4, R6 ;  /* 0x0000000403027825 */ /* 0x001fca00078e0006 */
[----:B------:R-:W-:Y:S01]  /*0a30*/  STG.E desc[UR6][R2.64], R26 ;  /* 0x0000001a02007986 */ /* 0x000fe2000c101906 */
[----:B------:R-:W-:Y:S05]  /*0a40*/  EXIT ;  /* 0x000000000000794d */ /* 0x000fea0003800000 */
.L_x_10:
        /* <DEDUP_REMOVED lines=11> */
.L_x_13:


//--------------------- .nv.shared._Z7Matmul3PfS_S_j --------------------------
	.section	.nv.shared._Z7Matmul3PfS_S_j,"aw",@nobits
	.sectionflags	@""
	.align	4
.nv.shared._Z7Matmul3PfS_S_j:
	.zero		1536


//--------------------- .nv.shared.reserved.0     --------------------------
	.section	.nv.shared.reserved.0,"aw",@nobits
	.weak		__nv_reservedSMEM_offset_0_alias
	.size		__nv_reservedSMEM_offset_0_alias, 0, 64
	.other		__nv_reservedSMEM_offset_0_alias,@"STO_CUDA_RESERVED_SHARED STV_DEFAULT"
__nv_reservedSMEM_offset_0_alias:
	.zero		0
	.zero		64


//--------------------- .nv.shared._Z7Matmul2PfS_S_j --------------------------
	.section	.nv.shared._Z7Matmul2PfS_S_j,"aw",@nobits
	.sectionflags	@""
	.align	4
.nv.shared._Z7Matmul2PfS_S_j:
	.zero		9216


//--------------------- .nv.constant0._Z7Matmul3PfS_S_j --------------------------
	.section	.nv.constant0._Z7Matmul3PfS_S_j,"a",@progbits
	.sectionflags	@""
	.align	4
.nv.constant0._Z7Matmul3PfS_S_j:
	.zero		924


//--------------------- .nv.constant0._Z7Matmul2PfS_S_j --------------------------
	.section	.nv.constant0._Z7Matmul2PfS_S_j,"a",@progbits
	.sectionflags	@""
	.align	4
.nv.constant0._Z7Matmul2PfS_S_j:
	.zero		924


//--------------------- .nv.constant0._Z7Matmul1PfS_S_j --------------------------
	.section	.nv.constant0._Z7Matmul1PfS_S_j,"a",@progbits
	.sectionflags	@""
	.align	4
.nv.constant0._Z7Matmul1PfS_S_j:
	.zero		924


//--------------------- SYMBOLS --------------------------

	.type		.nv.reservedSmem.offset0,@object
	.size		.nv.reservedSmem.offset0,0x4
	.type		.nv.reservedSmem.cap,@object
	.size		.nv.reservedSmem.cap,0x4
